	.target	sm_90a

	.elftype	@"ET_EXEC"


//--------------------- .note.nv.tkinfo           --------------------------
	.section	.note.nv.tkinfo,"",@"SHT_NOTE"
	.sectionflags	@"SHF_NOTE_NV_TKINFO"
	.tkinfo
        /*0018*/ 	.word	0x00000002
        /*0030*/ 	.string	""
        /*0030*/ 	.string	"ptxas"
        /*0030*/ 	.string	"Cuda compilation tools, release 13.0, V13.0.88"
        /*0030*/ 	.string	"Build cuda_13.0.r13.0/compiler.36424714_0"
        /*0030*/ 	.string	"-arch sm_90a -m 64 "



//--------------------- .note.nv.cuinfo           --------------------------
	.section	.note.nv.cuinfo,"",@"SHT_NOTE"
	.sectionflags	@"SHF_NOTE_NV_CUINFO"
        /*0018*/ 	.short	0x0002
        /*001a*/ 	.short	0x005a
        /*001c*/ 	.short	0x0082
	.zero		2


//--------------------- .nv.info                  --------------------------
	.section	.nv.info,"",@"SHT_CUDA_INFO"
	.align	4


	//----- nvinfo : EIATTR_REGCOUNT
	.align		4
        /*0000*/ 	.byte	0x04, 0x2f
        /*0002*/ 	.short	(.L_12 - .L_11)
	.align		4
.L_11:
        /*0004*/ 	.word	index@(_ZN7cutlass13device_kernelINS_4conv6kernel13ConvUniversalINS1_16ConvProblemShapeILNS1_8OperatorE0ELi3EEENS1_10collective14CollectiveConvINS1_46MainloopSm90TmaGmmaWarpSpecializedImplicitGemmILS5_0ELi22ELi3EN4cute5tupleIJNSA_1CILi2EEENSC_ILi1EEESE_EEENS1_36KernelImplicitTmaWarpSpecializedSm90ELi1EEENSB_IJNSC_ILi256EEENSC_ILi64EEENSB_IJNSC_ILi32EEEEEEEEENS_12float_e4m3_tESN_NSA_8TiledMMAINSA_8MMA_AtomIJNSA_4SM904GMMA30MMA_64x64x32_F32E4M3E4M3_SS_TNILNSR_7ScaleInE1ELST_1EEEEEENSA_6LayoutINSB_IJSE_SE_SE_EEENSB_IJNSC_ILi0EEESY_SY_EEEEENSB_IJNSA_10UnderscoreES11_S11_EEEEENS7_6detail26Sm90ImplicitGemmTileTraitsINSA_20SM90_TMA_LOAD_IM2COLENSA_14ComposedLayoutINSA_7SwizzleILi1ELi4ELi3EEENSA_18smem_ptr_flag_bitsILi8EEENSW_INSB_IJNSB_IJNSC_ILi8EEESK_EEENSB_IJSK_SE_EEENSB_IJSE_NSC_ILi22EEEEEEEEENSB_IJNSB_IJSK_SI_EEENSB_IJSE_SY_EEENSB_IJSY_NSC_ILi8192EEEEEEEEEEEEEvEENS15_INSA_23SM90_TMA_LOAD_MULTICASTENS17_IS19_S1B_NSW_INSB_IJNSB_IJS1C_S1C_EEES1E_S1G_EEENSB_IJS1I_S1J_NSB_IJSY_NSC_ILi2048EEEEEEEEEEEEEvEEEENS_8epilogue10collective6detail29Sm90TmaWarpSpecializedAdapterINS21_15DefaultEpilogueISN_NSB_IJNSB_IJllllEEESE_SY_EEES26_NS20_6thread17LinearCombinationISN_Li1EffLNS27_9ScaleType4KindE0ELNS_15FloatRoundStyleE2ESN_EENS_4gemm15EpilogueDefaultEEEEEvvEEEEvNT_6ParamsE)
        /*0008*/ 	.word	0x000000fa


	//----- nvinfo : EIATTR_FRAME_SIZE
	.align		4
.L_12:
        /*000c*/ 	.byte	0x04, 0x11
        /*000e*/ 	.short	(.L_14 - .L_13)
	.align		4
.L_13:
        /*0010*/ 	.word	index@(_ZN7cutlass13device_kernelINS_4conv6kernel13ConvUniversalINS1_16ConvProblemShapeILNS1_8OperatorE0ELi3EEENS1_10collective14CollectiveConvINS1_46MainloopSm90TmaGmmaWarpSpecializedImplicitGemmILS5_0ELi22ELi3EN4cute5tupleIJNSA_1CILi2EEENSC_ILi1EEESE_EEENS1_36KernelImplicitTmaWarpSpecializedSm90ELi1EEENSB_IJNSC_ILi256EEENSC_ILi64EEENSB_IJNSC_ILi32EEEEEEEEENS_12float_e4m3_tESN_NSA_8TiledMMAINSA_8MMA_AtomIJNSA_4SM904GMMA30MMA_64x64x32_F32E4M3E4M3_SS_TNILNSR_7ScaleInE1ELST_1EEEEEENSA_6LayoutINSB_IJSE_SE_SE_EEENSB_IJNSC_ILi0EEESY_SY_EEEEENSB_IJNSA_10UnderscoreES11_S11_EEEEENS7_6detail26Sm90ImplicitGemmTileTraitsINSA_20SM90_TMA_LOAD_IM2COLENSA_14ComposedLayoutINSA_7SwizzleILi1ELi4ELi3EEENSA_18smem_ptr_flag_bitsILi8EEENSW_INSB_IJNSB_IJNSC_ILi8EEESK_EEENSB_IJSK_SE_EEENSB_IJSE_NSC_ILi22EEEEEEEEENSB_IJNSB_IJSK_SI_EEENSB_IJSE_SY_EEENSB_IJSY_NSC_ILi8192EEEEEEEEEEEEEvEENS15_INSA_23SM90_TMA_LOAD_MULTICASTENS17_IS19_S1B_NSW_INSB_IJNSB_IJS1C_S1C_EEES1E_S1G_EEENSB_IJS1I_S1J_NSB_IJSY_NSC_ILi2048EEEEEEEEEEEEEvEEEENS_8epilogue10collective6detail29Sm90TmaWarpSpecializedAdapterINS21_15DefaultEpilogueISN_NSB_IJNSB_IJllllEEESE_SY_EEES26_NS20_6thread17LinearCombinationISN_Li1EffLNS27_9ScaleType4KindE0ELNS_15FloatRoundStyleE2ESN_EENS_4gemm15EpilogueDefaultEEEEEvvEEEEvNT_6ParamsE)
        /*0014*/ 	.word	0x00000000


	//----- nvinfo : EIATTR_MIN_STACK_SIZE
	.align		4
.L_14:
        /*0018*/ 	.byte	0x04, 0x12
        /*001a*/ 	.short	(.L_16 - .L_15)
	.align		4
.L_15:
        /*001c*/ 	.word	index@(_ZN7cutlass13device_kernelINS_4conv6kernel13ConvUniversalINS1_16ConvProblemShapeILNS1_8OperatorE0ELi3EEENS1_10collective14CollectiveConvINS1_46MainloopSm90TmaGmmaWarpSpecializedImplicitGemmILS5_0ELi22ELi3EN4cute5tupleIJNSA_1CILi2EEENSC_ILi1EEESE_EEENS1_36KernelImplicitTmaWarpSpecializedSm90ELi1EEENSB_IJNSC_ILi256EEENSC_ILi64EEENSB_IJNSC_ILi32EEEEEEEEENS_12float_e4m3_tESN_NSA_8TiledMMAINSA_8MMA_AtomIJNSA_4SM904GMMA30MMA_64x64x32_F32E4M3E4M3_SS_TNILNSR_7ScaleInE1ELST_1EEEEEENSA_6LayoutINSB_IJSE_SE_SE_EEENSB_IJNSC_ILi0EEESY_SY_EEEEENSB_IJNSA_10UnderscoreES11_S11_EEEEENS7_6detail26Sm90ImplicitGemmTileTraitsINSA_20SM90_TMA_LOAD_IM2COLENSA_14ComposedLayoutINSA_7SwizzleILi1ELi4ELi3EEENSA_18smem_ptr_flag_bitsILi8EEENSW_INSB_IJNSB_IJNSC_ILi8EEESK_EEENSB_IJSK_SE_EEENSB_IJSE_NSC_ILi22EEEEEEEEENSB_IJNSB_IJSK_SI_EEENSB_IJSE_SY_EEENSB_IJSY_NSC_ILi8192EEEEEEEEEEEEEvEENS15_INSA_23SM90_TMA_LOAD_MULTICASTENS17_IS19_S1B_NSW_INSB_IJNSB_IJS1C_S1C_EEES1E_S1G_EEENSB_IJS1I_S1J_NSB_IJSY_NSC_ILi2048EEEEEEEEEEEEEvEEEENS_8epilogue10collective6detail29Sm90TmaWarpSpecializedAdapterINS21_15DefaultEpilogueISN_NSB_IJNSB_IJllllEEESE_SY_EEES26_NS20_6thread17LinearCombinationISN_Li1EffLNS27_9ScaleType4KindE0ELNS_15FloatRoundStyleE2ESN_EENS_4gemm15EpilogueDefaultEEEEEvvEEEEvNT_6ParamsE)
        /*0020*/ 	.word	0x00000000
.L_16:


//--------------------- .nv.compat                --------------------------
	.section	.nv.compat,"",@"SHT_CUDA_COMPAT_INFO"
	.align	4
        /*0000*/ 	.byte	0x02, 0x09, 0x01, 0x00, 0x02, 0x02, 0x04, 0x00, 0x02, 0x05, 0x05, 0x00, 0x03, 0x07, 0x01, 0x01
        /*0010*/ 	.byte	0x02, 0x03, 0x01, 0x00, 0x02, 0x06, 0x01, 0x00, 0x04, 0x0b, 0x08, 0x00, 0x00, 0x00, 0x00, 0x00
        /*0020*/ 	.byte	0x00, 0x00, 0x00, 0x00


//--------------------- .nv.info._ZN7cutlass13device_kernelINS_4conv6kernel13ConvUniversalINS1_16ConvProblemShapeILNS1_8OperatorE0ELi3EEENS1_10collective14CollectiveConvINS1_46MainloopSm90TmaGmmaWarpSpecializedImplicitGemmILS5_0ELi22ELi3EN4cute5tupleIJNSA_1CILi2EEENSC_ILi1EEESE_EEENS1_36KernelImplicitTmaWarpSpecializedSm90ELi1EEENSB_IJNSC_ILi256EEENSC_ILi64EEENSB_IJNSC_ILi32EEEEEEEEENS_12float_e4m3_tESN_NSA_8TiledMMAINSA_8MMA_AtomIJNSA_4SM904GMMA30MMA_64x64x32_F32E4M3E4M3_SS_TNILNSR_7ScaleInE1ELST_1EEEEEENSA_6LayoutINSB_IJSE_SE_SE_EEENSB_IJNSC_ILi0EEESY_SY_EEEEENSB_IJNSA_10UnderscoreES11_S11_EEEEENS7_6detail26Sm90ImplicitGemmTileTraitsINSA_20SM90_TMA_LOAD_IM2COLENSA_14ComposedLayoutINSA_7SwizzleILi1ELi4ELi3EEENSA_18smem_ptr_flag_bitsILi8EEENSW_INSB_IJNSB_IJNSC_ILi8EEESK_EEENSB_IJSK_SE_EEENSB_IJSE_NSC_ILi22EEEEEEEEENSB_IJNSB_IJSK_SI_EEENSB_IJSE_SY_EEENSB_IJSY_NSC_ILi8192EEEEEEEEEEEEEvEENS15_INSA_23SM90_TMA_LOAD_MULTICASTENS17_IS19_S1B_NSW_INSB_IJNSB_IJS1C_S1C_EEES1E_S1G_EEENSB_IJS1I_S1J_NSB_IJSY_NSC_ILi2048EEEEEEEEEEEEEvEEEENS_8epilogue10collective6detail29Sm90TmaWarpSpecializedAdapterINS21_15DefaultEpilogueISN_NSB_IJNSB_IJllllEEESE_SY_EEES26_NS20_6thread17LinearCombinationISN_Li1EffLNS27_9ScaleType4KindE0ELNS_15FloatRoundStyleE2ESN_EENS_4gemm15EpilogueDefaultEEEEEvvEEEEvNT_6ParamsE --------------------------
	.section	.nv.info._ZN7cutlass13device_kernelINS_4conv6kernel13ConvUniversalINS1_16ConvProblemShapeILNS1_8OperatorE0ELi3EEENS1_10collective14CollectiveConvINS1_46MainloopSm90TmaGmmaWarpSpecializedImplicitGemmILS5_0ELi22ELi3EN4cute5tupleIJNSA_1CILi2EEENSC_ILi1EEESE_EEENS1_36KernelImplicitTmaWarpSpecializedSm90ELi1EEENSB_IJNSC_ILi256EEENSC_ILi64EEENSB_IJNSC_ILi32EEEEEEEEENS_12float_e4m3_tESN_NSA_8TiledMMAINSA_8MMA_AtomIJNSA_4SM904GMMA30MMA_64x64x32_F32E4M3E4M3_SS_TNILNSR_7ScaleInE1ELST_1EEEEEENSA_6LayoutINSB_IJSE_SE_SE_EEENSB_IJNSC_ILi0EEESY_SY_EEEEENSB_IJNSA_10UnderscoreES11_S11_EEEEENS7_6detail26Sm90ImplicitGemmTileTraitsINSA_20SM90_TMA_LOAD_IM2COLENSA_14ComposedLayoutINSA_7SwizzleILi1ELi4ELi3EEENSA_18smem_ptr_flag_bitsILi8EEENSW_INSB_IJNSB_IJNSC_ILi8EEESK_EEENSB_IJSK_SE_EEENSB_IJSE_NSC_ILi22EEEEEEEEENSB_IJNSB_IJSK_SI_EEENSB_IJSE_SY_EEENSB_IJSY_NSC_ILi8192EEEEEEEEEEEEEvEENS15_INSA_23SM90_TMA_LOAD_MULTICASTENS17_IS19_S1B_NSW_INSB_IJNSB_IJS1C_S1C_EEES1E_S1G_EEENSB_IJS1I_S1J_NSB_IJSY_NSC_ILi2048EEEEEEEEEEEEEvEEEENS_8epilogue10collective6detail29Sm90TmaWarpSpecializedAdapterINS21_15DefaultEpilogueISN_NSB_IJNSB_IJllllEEESE_SY_EEES26_NS20_6thread17LinearCombinationISN_Li1EffLNS27_9ScaleType4KindE0ELNS_15FloatRoundStyleE2ESN_EENS_4gemm15EpilogueDefaultEEEEEvvEEEEvNT_6ParamsE,"",@"SHT_CUDA_INFO"
	.sectionflags	@""
	.align	4


	//----- nvinfo : EIATTR_CUDA_API_VERSION
	.align		4
        /*0000*/ 	.byte	0x04, 0x37
        /*0002*/ 	.short	(.L_18 - .L_17)
.L_17:
        /*0004*/ 	.word	0x00000082


	//----- nvinfo : EIATTR_KPARAM_INFO
	.align		4
.L_18:
        /*0008*/ 	.byte	0x04, 0x17
        /*000a*/ 	.short	(.L_20 - .L_19)
.L_19:
        /*000c*/ 	.word	0x00000000
        /*0010*/ 	.short	0x0000
        /*0012*/ 	.short	0x0070
        /*0014*/ 	.byte	0x00, 0xf0, 0x01, 0x10


	//----- nvinfo : EIATTR_SPARSE_MMA_MASK
	.align		4
.L_20:
        /*0018*/ 	.byte	0x03, 0x50
        /*001a*/ 	.short	0x0000


	//----- nvinfo : EIATTR_MAXREG_COUNT
	.align		4
        /*001c*/ 	.byte	0x03, 0x1b
        /*001e*/ 	.short	0x00ff


	//----- nvinfo : EIATTR_NUM_BARRIERS
	.align		4
        /*0020*/ 	.byte	0x02, 0x4c
        /*0022*/ 	.byte	0x01
	.zero		1


	//----- nvinfo : EIATTR_MERCURY_ISA_VERSION
	.align		4
        /*0024*/ 	.byte	0x03, 0x5f
        /*0026*/ 	.short	0x0101


	//----- nvinfo : EIATTR_COOP_GROUP_MASK_REGIDS
	.align		4
        /*0028*/ 	.byte	0x04, 0x29
        /*002a*/ 	.short	(.L_22 - .L_21)


	//   ....[0]....
.L_21:
        /*002c*/ 	.word	0xffffffff


	//   ....[1]....
        /*0030*/ 	.word	0xffffffff


	//   ....[2]....
        /*0034*/ 	.word	0xffffffff


	//   ....[3]....
        /*0038*/ 	.word	0xffffffff


	//----- nvinfo : EIATTR_COOP_GROUP_INSTR_OFFSETS
	.align		4
.L_22:
        /*003c*/ 	.byte	0x04, 0x28
        /*003e*/ 	.short	(.L_24 - .L_23)


	//   ....[0]....
.L_23:
        /*0040*/ 	.word	0x00000070


	//   ....[1]....
        /*0044*/ 	.word	0x00000080


	//   ....[2]....
        /*0048*/ 	.word	0x00000140


	//   ....[3]....
        /*004c*/ 	.word	0x00000910


	//----- nvinfo : EIATTR_MBARRIER_INSTR_OFFSETS
	.align		4
.L_24:
        /*0050*/ 	.byte	0x04, 0x39
        /*0052*/ 	.short	(.L_26 - .L_25)


	//   ....[0]....
.L_25:
        /*0054*/ 	.word	0x00000310
        /*0058*/ 	.word	0x000000ff
        /*005c*/ 	.word	0x00037000
        /*0060*/ 	.short	0x0100
        /*0062*/ 	.byte	0x08
	.zero		1


	//   ....[1]....
        /*0064*/ 	.word	0x00000320
        /*0068*/ 	.word	0x000000ff
        /*006c*/ 	.word	0x000370b0
        /*0070*/ 	.short	0x0100
        /*0072*/ 	.byte	0x08
	.zero		1


	//   ....[2]....
        /*0074*/ 	.word	0x00000330
        /*0078*/ 	.word	0x000000ff
        /*007c*/ 	.word	0x00037008
        /*0080*/ 	.short	0x0100
        /*0082*/ 	.byte	0x08
	.zero		1


	//   ....[3]....
        /*0084*/ 	.word	0x00000340
        /*0088*/ 	.word	0x000000ff
        /*008c*/ 	.word	0x000370b8
        /*0090*/ 	.short	0x0100
        /*0092*/ 	.byte	0x08
	.zero		1


	//   ....[4]....
        /*0094*/ 	.word	0x00000350
        /*0098*/ 	.word	0x000000ff
        /*009c*/ 	.word	0x00037010
        /*00a0*/ 	.short	0x0100
        /*00a2*/ 	.byte	0x08
	.zero		1


	//   ....[5]....
        /*00a4*/ 	.word	0x00000360
        /*00a8*/ 	.word	0x000000ff
        /*00ac*/ 	.word	0x000370c0
        /*00b0*/ 	.short	0x0100
        /*00b2*/ 	.byte	0x08
	.zero		1


	//   ....[6]....
        /*00b4*/ 	.word	0x00000370
        /*00b8*/ 	.word	0x000000ff
        /*00bc*/ 	.word	0x00037018
        /*00c0*/ 	.short	0x0100
        /*00c2*/ 	.byte	0x08
	.zero		1


	//   ....[7]....
        /*00c4*/ 	.word	0x00000380
        /*00c8*/ 	.word	0x000000ff
        /*00cc*/ 	.word	0x000370c8
        /*00d0*/ 	.short	0x0100
        /*00d2*/ 	.byte	0x08
	.zero		1


	//   ....[8]....
        /*00d4*/ 	.word	0x00000390
        /*00d8*/ 	.word	0x000000ff
        /*00dc*/ 	.word	0x00037020
        /*00e0*/ 	.short	0x0100
        /*00e2*/ 	.byte	0x08
	.zero		1


	//   ....[9]....
        /*00e4*/ 	.word	0x000003a0
        /*00e8*/ 	.word	0x000000ff
        /*00ec*/ 	.word	0x000370d0
        /*00f0*/ 	.short	0x0100
        /*00f2*/ 	.byte	0x08
	.zero		1


	//   ....[10]....
        /*00f4*/ 	.word	0x000003b0
        /*00f8*/ 	.word	0x000000ff
        /*00fc*/ 	.word	0x00037028
        /*0100*/ 	.short	0x0100
        /*0102*/ 	.byte	0x08
	.zero		1


	//   ....[11]....
        /*0104*/ 	.word	0x000003c0
        /*0108*/ 	.word	0x000000ff
        /*010c*/ 	.word	0x000370d8
        /*0110*/ 	.short	0x0100
        /*0112*/ 	.byte	0x08
	.zero		1


	//   ....[12]....
        /*0114*/ 	.word	0x000003d0
        /*0118*/ 	.word	0x000000ff
        /*011c*/ 	.word	0x00037030
        /*0120*/ 	.short	0x0100
        /*0122*/ 	.byte	0x08
	.zero		1


	//   ....[13]....
        /*0124*/ 	.word	0x000003e0
        /*0128*/ 	.word	0x000000ff
        /*012c*/ 	.word	0x000370e0
        /*0130*/ 	.short	0x0100
        /*0132*/ 	.byte	0x08
	.zero		1


	//   ....[14]....
        /*0134*/ 	.word	0x000003f0
        /*0138*/ 	.word	0x000000ff
        /*013c*/ 	.word	0x00037038
        /*0140*/ 	.short	0x0100
        /*0142*/ 	.byte	0x08
	.zero		1


	//   ....[15]....
        /*0144*/ 	.word	0x00000400
        /*0148*/ 	.word	0x000000ff
        /*014c*/ 	.word	0x000370e8
        /*0150*/ 	.short	0x0100
        /*0152*/ 	.byte	0x08
	.zero		1


	//   ....[16]....
        /*0154*/ 	.word	0x00000410
        /*0158*/ 	.word	0x000000ff
        /*015c*/ 	.word	0x00037040
        /*0160*/ 	.short	0x0100
        /*0162*/ 	.byte	0x08
	.zero		1


	//   ....[17]....
        /*0164*/ 	.word	0x00000420
        /*0168*/ 	.word	0x000000ff
        /*016c*/ 	.word	0x000370f0
        /*0170*/ 	.short	0x0100
        /*0172*/ 	.byte	0x08
	.zero		1


	//   ....[18]....
        /*0174*/ 	.word	0x00000430
        /*0178*/ 	.word	0x000000ff
        /*017c*/ 	.word	0x00037048
        /*0180*/ 	.short	0x0100
        /*0182*/ 	.byte	0x08
	.zero		1


	//   ....[19]....
        /*0184*/ 	.word	0x00000440
        /*0188*/ 	.word	0x000000ff
        /*018c*/ 	.word	0x000370f8
        /*0190*/ 	.short	0x0100
        /*0192*/ 	.byte	0x08
	.zero		1


	//   ....[20]....
        /*0194*/ 	.word	0x00000450
        /*0198*/ 	.word	0x000000ff
        /*019c*/ 	.word	0x00037050
        /*01a0*/ 	.short	0x0100
        /*01a2*/ 	.byte	0x08
	.zero		1


	//   ....[21]....
        /*01a4*/ 	.word	0x00000460
        /*01a8*/ 	.word	0x000000ff
        /*01ac*/ 	.word	0x00037100
        /*01b0*/ 	.short	0x0100
        /*01b2*/ 	.byte	0x08
	.zero		1


	//   ....[22]....
        /*01b4*/ 	.word	0x00000470
        /*01b8*/ 	.word	0x000000ff
        /*01bc*/ 	.word	0x00037058
        /*01c0*/ 	.short	0x0100
        /*01c2*/ 	.byte	0x08
	.zero		1


	//   ....[23]....
        /*01c4*/ 	.word	0x00000480
        /*01c8*/ 	.word	0x000000ff
        /*01cc*/ 	.word	0x00037108
        /*01d0*/ 	.short	0x0100
        /*01d2*/ 	.byte	0x08
	.zero		1


	//   ....[24]....
        /*01d4*/ 	.word	0x00000490
        /*01d8*/ 	.word	0x000000ff
        /*01dc*/ 	.word	0x00037060
        /*01e0*/ 	.short	0x0100
        /*01e2*/ 	.byte	0x08
	.zero		1


	//   ....[25]....
        /*01e4*/ 	.word	0x000004a0
        /*01e8*/ 	.word	0x000000ff
        /*01ec*/ 	.word	0x00037110
        /*01f0*/ 	.short	0x0100
        /*01f2*/ 	.byte	0x08
	.zero		1


	//   ....[26]....
        /*01f4*/ 	.word	0x000004b0
        /*01f8*/ 	.word	0x000000ff
        /*01fc*/ 	.word	0x00037068
        /*0200*/ 	.short	0x0100
        /*0202*/ 	.byte	0x08
	.zero		1


	//   ....[27]....
        /*0204*/ 	.word	0x000004c0
        /*0208*/ 	.word	0x000000ff
        /*020c*/ 	.word	0x00037118
        /*0210*/ 	.short	0x0100
        /*0212*/ 	.byte	0x08
	.zero		1


	//   ....[28]....
        /*0214*/ 	.word	0x000004d0
        /*0218*/ 	.word	0x000000ff
        /*021c*/ 	.word	0x00037070
        /*0220*/ 	.short	0x0100
        /*0222*/ 	.byte	0x08
	.zero		1


	//   ....[29]....
        /*0224*/ 	.word	0x000004e0
        /*0228*/ 	.word	0x000000ff
        /*022c*/ 	.word	0x00037120
        /*0230*/ 	.short	0x0100
        /*0232*/ 	.byte	0x08
	.zero		1


	//   ....[30]....
        /*0234*/ 	.word	0x000004f0
        /*0238*/ 	.word	0x000000ff
        /*023c*/ 	.word	0x00037078
        /*0240*/ 	.short	0x0100
        /*0242*/ 	.byte	0x08
	.zero		1


	//   ....[31]....
        /*0244*/ 	.word	0x00000500
        /*0248*/ 	.word	0x000000ff
        /*024c*/ 	.word	0x00037128
        /*0250*/ 	.short	0x0100
        /*0252*/ 	.byte	0x08
	.zero		1


	//   ....[32]....
        /*0254*/ 	.word	0x00000510
        /*0258*/ 	.word	0x000000ff
        /*025c*/ 	.word	0x00037080
        /*0260*/ 	.short	0x0100
        /*0262*/ 	.byte	0x08
	.zero		1


	//   ....[33]....
        /*0264*/ 	.word	0x00000520
        /*0268*/ 	.word	0x000000ff
        /*026c*/ 	.word	0x00037130
        /*0270*/ 	.short	0x0100
        /*0272*/ 	.byte	0x08
	.zero		1


	//   ....[34]....
        /*0274*/ 	.word	0x00000530
        /*0278*/ 	.word	0x000000ff
        /*027c*/ 	.word	0x00037088
        /*0280*/ 	.short	0x0100
        /*0282*/ 	.byte	0x08
	.zero		1


	//   ....[35]....
        /*0284*/ 	.word	0x00000540
        /*0288*/ 	.word	0x000000ff
        /*028c*/ 	.word	0x00037138
        /*0290*/ 	.short	0x0100
        /*0292*/ 	.byte	0x08
	.zero		1


	//   ....[36]....
        /*0294*/ 	.word	0x00000550
        /*0298*/ 	.word	0x000000ff
        /*029c*/ 	.word	0x00037090
        /*02a0*/ 	.short	0x0100
        /*02a2*/ 	.byte	0x08
	.zero		1


	//   ....[37]....
        /*02a4*/ 	.word	0x00000560
        /*02a8*/ 	.word	0x000000ff
        /*02ac*/ 	.word	0x00037140
        /*02b0*/ 	.short	0x0100
        /*02b2*/ 	.byte	0x08
	.zero		1


	//   ....[38]....
        /*02b4*/ 	.word	0x00000570
        /*02b8*/ 	.word	0x000000ff
        /*02bc*/ 	.word	0x00037098
        /*02c0*/ 	.short	0x0100
        /*02c2*/ 	.byte	0x08
	.zero		1


	//   ....[39]....
        /*02c4*/ 	.word	0x00000580
        /*02c8*/ 	.word	0x000000ff
        /*02cc*/ 	.word	0x00037148
        /*02d0*/ 	.short	0x0100
        /*02d2*/ 	.byte	0x08
	.zero		1


	//   ....[40]....
        /*02d4*/ 	.word	0x00000590
        /*02d8*/ 	.word	0x000000ff
        /*02dc*/ 	.word	0x000370a0
        /*02e0*/ 	.short	0x0100
        /*02e2*/ 	.byte	0x08
	.zero		1


	//   ....[41]....
        /*02e4*/ 	.word	0x000005a0
        /*02e8*/ 	.word	0x000000ff
        /*02ec*/ 	.word	0x00037150
        /*02f0*/ 	.short	0x0100
        /*02f2*/ 	.byte	0x08
	.zero		1


	//   ....[42]....
        /*02f4*/ 	.word	0x000005b0
        /*02f8*/ 	.word	0x000000ff
        /*02fc*/ 	.word	0x000370a8
        /*0300*/ 	.short	0x0100
        /*0302*/ 	.byte	0x08
	.zero		1


	//   ....[43]....
        /*0304*/ 	.word	0x000005c0
        /*0308*/ 	.word	0x000000ff
        /*030c*/ 	.word	0x00037158
        /*0310*/ 	.short	0x0100
        /*0312*/ 	.byte	0x08
	.zero		1


	//   ....[44]....
        /*0314*/ 	.word	0x00001180
        /*0318*/ 	.word	0x00000006
        /*031c*/ 	.word	0x00037000
        /*0320*/ 	.short	0x010a
        /*0322*/ 	.byte	0x3f
	.zero		1


	//   ....[45]....
        /*0324*/ 	.word	0x000014d0
        /*0328*/ 	.word	0x00000007
        /*032c*/ 	.word	0x00037000
        /*0330*/ 	.short	0x010a
        /*0332*/ 	.byte	0x3f
	.zero		1


	//   ....[46]....
        /*0334*/ 	.word	0x000016a0
        /*0338*/ 	.word	0x00000006
        /*033c*/ 	.word	0x00000000
        /*0340*/ 	.short	0x0101
        /*0342*/ 	.byte	0x3f
	.zero		1


	//   ....[47]....
        /*0344*/ 	.word	0x000018d0
        /*0348*/ 	.word	0x00000004
        /*034c*/ 	.word	0x00000000
        /*0350*/ 	.short	0x0101
        /*0352*/ 	.byte	0x3f
	.zero		1


	//   ....[48]....
        /*0354*/ 	.word	0x0000f020
        /*0358*/ 	.word	0x00000013
        /*035c*/ 	.word	0x000370b0
        /*0360*/ 	.short	0x010a
        /*0362*/ 	.byte	0x3f
	.zero		1


	//   ....[49]....
        /*0364*/ 	.word	0x0000f820
        /*0368*/ 	.word	0x00000002
        /*036c*/ 	.word	0x00000000
        /*0370*/ 	.short	0x010a
        /*0372*/ 	.byte	0x3f
	.zero		1


	//   ....[50]....
        /*0374*/ 	.word	0x0000f8d0
        /*0378*/ 	.word	0x00000000
        /*037c*/ 	.word	0x00000000
        /*0380*/ 	.short	0x010a
        /*0382*/ 	.byte	0x3f
	.zero		1


	//   ....[51]....
        /*0384*/ 	.word	0x0000f980
        /*0388*/ 	.word	0x00000000
        /*038c*/ 	.word	0x00000000
        /*0390*/ 	.short	0x010a
        /*0392*/ 	.byte	0x3f
	.zero		1


	//   ....[52]....
        /*0394*/ 	.word	0x0000fa30
        /*0398*/ 	.word	0x00000000
        /*039c*/ 	.word	0x00000000
        /*03a0*/ 	.short	0x010a
        /*03a2*/ 	.byte	0x3f
	.zero		1


	//   ....[53]....
        /*03a4*/ 	.word	0x0000fae0
        /*03a8*/ 	.word	0x00000000
        /*03ac*/ 	.word	0x00000000
        /*03b0*/ 	.short	0x010a
        /*03b2*/ 	.byte	0x3f
	.zero		1


	//   ....[54]....
        /*03b4*/ 	.word	0x0000fb90
        /*03b8*/ 	.word	0x00000000
        /*03bc*/ 	.word	0x00000000
        /*03c0*/ 	.short	0x010a
        /*03c2*/ 	.byte	0x3f
	.zero		1


	//   ....[55]....
        /*03c4*/ 	.word	0x0000fc40
        /*03c8*/ 	.word	0x00000000
        /*03cc*/ 	.word	0x00000000
        /*03d0*/ 	.short	0x010a
        /*03d2*/ 	.byte	0x3f
	.zero		1


	//   ....[56]....
        /*03d4*/ 	.word	0x0000fcf0
        /*03d8*/ 	.word	0x00000000
        /*03dc*/ 	.word	0x00000000
        /*03e0*/ 	.short	0x010a
        /*03e2*/ 	.byte	0x3f
	.zero		1


	//   ....[57]....
        /*03e4*/ 	.word	0x0000fda0
        /*03e8*/ 	.word	0x00000000
        /*03ec*/ 	.word	0x00000000
        /*03f0*/ 	.short	0x010a
        /*03f2*/ 	.byte	0x3f
	.zero		1


	//   ....[58]....
        /*03f4*/ 	.word	0x0000fe50
        /*03f8*/ 	.word	0x00000000
        /*03fc*/ 	.word	0x00000000
        /*0400*/ 	.short	0x010a
        /*0402*/ 	.byte	0x3f
	.zero		1


	//   ....[59]....
        /*0404*/ 	.word	0x0000ff00
        /*0408*/ 	.word	0x00000000
        /*040c*/ 	.word	0x00000000
        /*0410*/ 	.short	0x010a
        /*0412*/ 	.byte	0x3f
	.zero		1


	//   ....[60]....
        /*0414*/ 	.word	0x0000ffb0
        /*0418*/ 	.word	0x00000000
        /*041c*/ 	.word	0x00000000
        /*0420*/ 	.short	0x010a
        /*0422*/ 	.byte	0x3f
	.zero		1


	//   ....[61]....
        /*0424*/ 	.word	0x00010060
        /*0428*/ 	.word	0x00000000
        /*042c*/ 	.word	0x00000000
        /*0430*/ 	.short	0x010a
        /*0432*/ 	.byte	0x3f
	.zero		1


	//   ....[62]....
        /*0434*/ 	.word	0x00010110
        /*0438*/ 	.word	0x00000000
        /*043c*/ 	.word	0x00000000
        /*0440*/ 	.short	0x010a
        /*0442*/ 	.byte	0x3f
	.zero		1


	//   ....[63]....
        /*0444*/ 	.word	0x000101c0
        /*0448*/ 	.word	0x00000000
        /*044c*/ 	.word	0x00000000
        /*0450*/ 	.short	0x010a
        /*0452*/ 	.byte	0x3f
	.zero		1


	//   ....[64]....
        /*0454*/ 	.word	0x00010270
        /*0458*/ 	.word	0x00000000
        /*045c*/ 	.word	0x00000000
        /*0460*/ 	.short	0x010a
        /*0462*/ 	.byte	0x3f
	.zero		1


	//   ....[65]....
        /*0464*/ 	.word	0x00010320
        /*0468*/ 	.word	0x00000000
        /*046c*/ 	.word	0x00000000
        /*0470*/ 	.short	0x010a
        /*0472*/ 	.byte	0x3f
	.zero		1


	//   ....[66]....
        /*0474*/ 	.word	0x000103d0
        /*0478*/ 	.word	0x00000000
        /*047c*/ 	.word	0x00000000
        /*0480*/ 	.short	0x010a
        /*0482*/ 	.byte	0x3f
	.zero		1


	//   ....[67]....
        /*0484*/ 	.word	0x00010480
        /*0488*/ 	.word	0x00000000
        /*048c*/ 	.word	0x00000000
        /*0490*/ 	.short	0x010a
        /*0492*/ 	.byte	0x3f
	.zero		1


	//   ....[68]....
        /*0494*/ 	.word	0x00010530
        /*0498*/ 	.word	0x00000000
        /*049c*/ 	.word	0x00000000
        /*04a0*/ 	.short	0x010a
        /*04a2*/ 	.byte	0x3f
	.zero		1


	//   ....[69]....
        /*04a4*/ 	.word	0x000105e0
        /*04a8*/ 	.word	0x00000000
        /*04ac*/ 	.word	0x00000000
        /*04b0*/ 	.short	0x010a
        /*04b2*/ 	.byte	0x3f
	.zero		1


	//   ....[70]....
        /*04b4*/ 	.word	0x00010690
        /*04b8*/ 	.word	0x00000004
        /*04bc*/ 	.word	0x00000000
        /*04c0*/ 	.short	0x010a
        /*04c2*/ 	.byte	0x3f
	.zero		1


	//----- nvinfo : EIATTR_NUM_MBARRIERS
	.align		4
.L_26:
        /*04c4*/ 	.byte	0x03, 0x38
        /*04c6*/ 	.short	0x002c


	//----- nvinfo : EIATTR_EXIT_INSTR_OFFSETS
	.align		4
        /*04c8*/ 	.byte	0x04, 0x1c
        /*04ca*/ 	.short	(.L_28 - .L_27)


	//   ....[0]....
.L_27:
        /*04cc*/ 	.word	0x00000cb0


	//   ....[1]....
        /*04d0*/ 	.word	0x00001a20


	//   ....[2]....
        /*04d4*/ 	.word	0x000096d0


	//   ....[3]....
        /*04d8*/ 	.word	0x000097a0


	//   ....[4]....
        /*04dc*/ 	.word	0x0000ed70


	//   ....[5]....
        /*04e0*/ 	.word	0x0000ee20


	//   ....[6]....
        /*04e4*/ 	.word	0x0000ee40


	//   ....[7]....
        /*04e8*/ 	.word	0x0000f710


	//   ....[8]....
        /*04ec*/ 	.word	0x000106c0


	//----- nvinfo : EIATTR_MAX_THREADS
	.align		4
.L_28:
        /*04f0*/ 	.byte	0x04, 0x05
        /*04f2*/ 	.short	(.L_30 - .L_29)
.L_29:
        /*04f4*/ 	.word	0x00000100
        /*04f8*/ 	.word	0x00000001
        /*04fc*/ 	.word	0x00000001


	//----- nvinfo : EIATTR_CRS_STACK_SIZE
	.align		4
.L_30:
        /*0500*/ 	.byte	0x04, 0x1e
        /*0502*/ 	.short	(.L_32 - .L_31)
.L_31:
        /*0504*/ 	.word	0x00000000


	//----- nvinfo : EIATTR_CBANK_PARAM_SIZE
	.align		4
.L_32:
        /*0508*/ 	.byte	0x03, 0x19
        /*050a*/ 	.short	0x0470


	//----- nvinfo : EIATTR_PARAM_CBANK
	.align		4
        /*050c*/ 	.byte	0x04, 0x0a
        /*050e*/ 	.short	(.L_34 - .L_33)
	.align		4
.L_33:
        /*0510*/ 	.word	index@(.nv.constant0._ZN7cutlass13device_kernelINS_4conv6kernel13ConvUniversalINS1_16ConvProblemShapeILNS1_8OperatorE0ELi3EEENS1_10collective14CollectiveConvINS1_46MainloopSm90TmaGmmaWarpSpecializedImplicitGemmILS5_0ELi22ELi3EN4cute5tupleIJNSA_1CILi2EEENSC_ILi1EEESE_EEENS1_36KernelImplicitTmaWarpSpecializedSm90ELi1EEENSB_IJNSC_ILi256EEENSC_ILi64EEENSB_IJNSC_ILi32EEEEEEEEENS_12float_e4m3_tESN_NSA_8TiledMMAINSA_8MMA_AtomIJNSA_4SM904GMMA30MMA_64x64x32_F32E4M3E4M3_SS_TNILNSR_7ScaleInE1ELST_1EEEEEENSA_6LayoutINSB_IJSE_SE_SE_EEENSB_IJNSC_ILi0EEESY_SY_EEEEENSB_IJNSA_10UnderscoreES11_S11_EEEEENS7_6detail26Sm90ImplicitGemmTileTraitsINSA_20SM90_TMA_LOAD_IM2COLENSA_14ComposedLayoutINSA_7SwizzleILi1ELi4ELi3EEENSA_18smem_ptr_flag_bitsILi8EEENSW_INSB_IJNSB_IJNSC_ILi8EEESK_EEENSB_IJSK_SE_EEENSB_IJSE_NSC_ILi22EEEEEEEEENSB_IJNSB_IJSK_SI_EEENSB_IJSE_SY_EEENSB_IJSY_NSC_ILi8192EEEEEEEEEEEEEvEENS15_INSA_23SM90_TMA_LOAD_MULTICASTENS17_IS19_S1B_NSW_INSB_IJNSB_IJS1C_S1C_EEES1E_S1G_EEENSB_IJS1I_S1J_NSB_IJSY_NSC_ILi2048EEEEEEEEEEEEEvEEEENS_8epilogue10collective6detail29Sm90TmaWarpSpecializedAdapterINS21_15DefaultEpilogueISN_NSB_IJNSB_IJllllEEESE_SY_EEES26_NS20_6thread17LinearCombinationISN_Li1EffLNS27_9ScaleType4KindE0ELNS_15FloatRoundStyleE2ESN_EENS_4gemm15EpilogueDefaultEEEEEvvEEEEvNT_6ParamsE)
        /*0514*/ 	.short	0x0210
        /*0516*/ 	.short	0x0470


	//----- nvinfo : EIATTR_SW_WAR
	.align		4
.L_34:
        /*0518*/ 	.byte	0x04, 0x36
        /*051a*/ 	.short	(.L_36 - .L_35)
.L_35:
        /*051c*/ 	.word	0x00000008
.L_36:


//--------------------- .nv.callgraph             --------------------------
	.section	.nv.callgraph,"",@"SHT_CUDA_CALLGRAPH"
	.align	4
	.sectionentsize	8
	.align		4
        /*0000*/ 	.word	0x00000000
	.align		4
        /*0004*/ 	.word	0xffffffff
	.align		4
        /*0008*/ 	.word	0x00000000
	.align		4
        /*000c*/ 	.word	0xfffffffe
	.align		4
        /*0010*/ 	.word	0x00000000
	.align		4
        /*0014*/ 	.word	0xfffffffd
	.align		4
        /*0018*/ 	.word	0x00000000
	.align		4
        /*001c*/ 	.word	0xfffffffc


//--------------------- .nv.constant4             --------------------------
	.section	.nv.constant4,"a",@progbits
	.align	8
	.align		8
.nv.constant4:
        /*0000*/ 	.dword	_ZN39_INTERNAL_e3757c8b_4_k_cu_a2f97b72_29584cuda3std3__45__cpo5beginE
	.align		8
        /*0008*/ 	.dword	_ZN39_INTERNAL_e3757c8b_4_k_cu_a2f97b72_29584cuda3std3__45__cpo3endE
	.align		8
        /*0010*/ 	.dword	_ZN39_INTERNAL_e3757c8b_4_k_cu_a2f97b72_29584cuda3std3__45__cpo6cbeginE
	.align		8
        /*0018*/ 	.dword	_ZN39_INTERNAL_e3757c8b_4_k_cu_a2f97b72_29584cuda3std3__45__cpo4cendE
	.align		8
        /*0020*/ 	.dword	_ZN39_INTERNAL_e3757c8b_4_k_cu_a2f97b72_29584cuda3std3__441_GLOBAL__N__e3757c8b_4_k_cu_a2f97b72_29586ignoreE
	.align		8
        /*0028*/ 	.dword	_ZN39_INTERNAL_e3757c8b_4_k_cu_a2f97b72_29584cuda3std3__419piecewise_constructE
	.align		8
        /*0030*/ 	.dword	_ZN39_INTERNAL_e3757c8b_4_k_cu_a2f97b72_29584cuda3std3__48in_placeE
	.align		8
        /*0038*/ 	.dword	_ZN39_INTERNAL_e3757c8b_4_k_cu_a2f97b72_29584cuda3std6ranges3__45__cpo4swapE
	.align		8
        /*0040*/ 	.dword	_ZN39_INTERNAL_e3757c8b_4_k_cu_a2f97b72_29584cuda3std6ranges3__45__cpo9iter_moveE
	.align		8
        /*0048*/ 	.dword	_ZN39_INTERNAL_e3757c8b_4_k_cu_a2f97b72_29584cute7productE
	.align		8
        /*0050*/ 	.dword	_ZN39_INTERNAL_e3757c8b_4_k_cu_a2f97b72_29584cute1_E


//--------------------- .text._ZN7cutlass13device_kernelINS_4conv6kernel13ConvUniversalINS1_16ConvProblemShapeILNS1_8OperatorE0ELi3EEENS1_10collective14CollectiveConvINS1_46MainloopSm90TmaGmmaWarpSpecializedImplicitGemmILS5_0ELi22ELi3EN4cute5tupleIJNSA_1CILi2EEENSC_ILi1EEESE_EEENS1_36KernelImplicitTmaWarpSpecializedSm90ELi1EEENSB_IJNSC_ILi256EEENSC_ILi64EEENSB_IJNSC_ILi32EEEEEEEEENS_12float_e4m3_tESN_NSA_8TiledMMAINSA_8MMA_AtomIJNSA_4SM904GMMA30MMA_64x64x32_F32E4M3E4M3_SS_TNILNSR_7ScaleInE1ELST_1EEEEEENSA_6LayoutINSB_IJSE_SE_SE_EEENSB_IJNSC_ILi0EEESY_SY_EEEEENSB_IJNSA_10UnderscoreES11_S11_EEEEENS7_6detail26Sm90ImplicitGemmTileTraitsINSA_20SM90_TMA_LOAD_IM2COLENSA_14ComposedLayoutINSA_7SwizzleILi1ELi4ELi3EEENSA_18smem_ptr_flag_bitsILi8EEENSW_INSB_IJNSB_IJNSC_ILi8EEESK_EEENSB_IJSK_SE_EEENSB_IJSE_NSC_ILi22EEEEEEEEENSB_IJNSB_IJSK_SI_EEENSB_IJSE_SY_EEENSB_IJSY_NSC_ILi8192EEEEEEEEEEEEEvEENS15_INSA_23SM90_TMA_LOAD_MULTICASTENS17_IS19_S1B_NSW_INSB_IJNSB_IJS1C_S1C_EEES1E_S1G_EEENSB_IJS1I_S1J_NSB_IJSY_NSC_ILi2048EEEEEEEEEEEEEvEEEENS_8epilogue10collective6detail29Sm90TmaWarpSpecializedAdapterINS21_15DefaultEpilogueISN_NSB_IJNSB_IJllllEEESE_SY_EEES26_NS20_6thread17LinearCombinationISN_Li1EffLNS27_9ScaleType4KindE0ELNS_15FloatRoundStyleE2ESN_EENS_4gemm15EpilogueDefaultEEEEEvvEEEEvNT_6ParamsE --------------------------
	.section	.text._ZN7cutlass13device_kernelINS_4conv6kernel13ConvUniversalINS1_16ConvProblemShapeILNS1_8OperatorE0ELi3EEENS1_10collective14CollectiveConvINS1_46MainloopSm90TmaGmmaWarpSpecializedImplicitGemmILS5_0ELi22ELi3EN4cute5tupleIJNSA_1CILi2EEENSC_ILi1EEESE_EEENS1_36KernelImplicitTmaWarpSpecializedSm90ELi1EEENSB_IJNSC_ILi256EEENSC_ILi64EEENSB_IJNSC_ILi32EEEEEEEEENS_12float_e4m3_tESN_NSA_8TiledMMAINSA_8MMA_AtomIJNSA_4SM904GMMA30MMA_64x64x32_F32E4M3E4M3_SS_TNILNSR_7ScaleInE1ELST_1EEEEEENSA_6LayoutINSB_IJSE_SE_SE_EEENSB_IJNSC_ILi0EEESY_SY_EEEEENSB_IJNSA_10UnderscoreES11_S11_EEEEENS7_6detail26Sm90ImplicitGemmTileTraitsINSA_20SM90_TMA_LOAD_IM2COLENSA_14ComposedLayoutINSA_7SwizzleILi1ELi4ELi3EEENSA_18smem_ptr_flag_bitsILi8EEENSW_INSB_IJNSB_IJNSC_ILi8EEESK_EEENSB_IJSK_SE_EEENSB_IJSE_NSC_ILi22EEEEEEEEENSB_IJNSB_IJSK_SI_EEENSB_IJSE_SY_EEENSB_IJSY_NSC_ILi8192EEEEEEEEEEEEEvEENS15_INSA_23SM90_TMA_LOAD_MULTICASTENS17_IS19_S1B_NSW_INSB_IJNSB_IJS1C_S1C_EEES1E_S1G_EEENSB_IJS1I_S1J_NSB_IJSY_NSC_ILi2048EEEEEEEEEEEEEvEEEENS_8epilogue10collective6detail29Sm90TmaWarpSpecializedAdapterINS21_15DefaultEpilogueISN_NSB_IJNSB_IJllllEEESE_SY_EEES26_NS20_6thread17LinearCombinationISN_Li1EffLNS27_9ScaleType4KindE0ELNS_15FloatRoundStyleE2ESN_EENS_4gemm15EpilogueDefaultEEEEEvvEEEEvNT_6ParamsE,"ax",@progbits
	.align	128
.text._ZN7cutlass13device_kernelINS_4conv6kernel13ConvUniversalINS1_16ConvProblemShapeILNS1_8OperatorE0ELi3EEENS1_10collective14CollectiveConvINS1_46MainloopSm90TmaGmmaWarpSpecializedImplicitGemmILS5_0ELi22ELi3EN4cute5tupleIJNSA_1CILi2EEENSC_ILi1EEESE_EEENS1_36KernelImplicitTmaWarpSpecializedSm90ELi1EEENSB_IJNSC_ILi256EEENSC_ILi64EEENSB_IJNSC_ILi32EEEEEEEEENS_12float_e4m3_tESN_NSA_8TiledMMAINSA_8MMA_AtomIJNSA_4SM904GMMA30MMA_64x64x32_F32E4M3E4M3_SS_TNILNSR_7ScaleInE1ELST_1EEEEEENSA_6LayoutINSB_IJSE_SE_SE_EEENSB_IJNSC_ILi0EEESY_SY_EEEEENSB_IJNSA_10UnderscoreES11_S11_EEEEENS7_6detail26Sm90ImplicitGemmTileTraitsINSA_20SM90_TMA_LOAD_IM2COLENSA_14ComposedLayoutINSA_7SwizzleILi1ELi4ELi3EEENSA_18smem_ptr_flag_bitsILi8EEENSW_INSB_IJNSB_IJNSC_ILi8EEESK_EEENSB_IJSK_SE_EEENSB_IJSE_NSC_ILi22EEEEEEEEENSB_IJNSB_IJSK_SI_EEENSB_IJSE_SY_EEENSB_IJSY_NSC_ILi8192EEEEEEEEEEEEEvEENS15_INSA_23SM90_TMA_LOAD_MULTICASTENS17_IS19_S1B_NSW_INSB_IJNSB_IJS1C_S1C_EEES1E_S1G_EEENSB_IJS1I_S1J_NSB_IJSY_NSC_ILi2048EEEEEEEEEEEEEvEEEENS_8epilogue10collective6detail29Sm90TmaWarpSpecializedAdapterINS21_15DefaultEpilogueISN_NSB_IJNSB_IJllllEEESE_SY_EEES26_NS20_6thread17LinearCombinationISN_Li1EffLNS27_9ScaleType4KindE0ELNS_15FloatRoundStyleE2ESN_EENS_4gemm15EpilogueDefaultEEEEEvvEEEEvNT_6ParamsE:
        .type           _ZN7cutlass13device_kernelINS_4conv6kernel13ConvUniversalINS1_16ConvProblemShapeILNS1_8OperatorE0ELi3EEENS1_10collective14CollectiveConvINS1_46MainloopSm90TmaGmmaWarpSpecializedImplicitGemmILS5_0ELi22ELi3EN4cute5tupleIJNSA_1CILi2EEENSC_ILi1EEESE_EEENS1_36KernelImplicitTmaWarpSpecializedSm90ELi1EEENSB_IJNSC_ILi256EEENSC_ILi64EEENSB_IJNSC_ILi32EEEEEEEEENS_12float_e4m3_tESN_NSA_8TiledMMAINSA_8MMA_AtomIJNSA_4SM904GMMA30MMA_64x64x32_F32E4M3E4M3_SS_TNILNSR_7ScaleInE1ELST_1EEEEEENSA_6LayoutINSB_IJSE_SE_SE_EEENSB_IJNSC_ILi0EEESY_SY_EEEEENSB_IJNSA_10UnderscoreES11_S11_EEEEENS7_6detail26Sm90ImplicitGemmTileTraitsINSA_20SM90_TMA_LOAD_IM2COLENSA_14ComposedLayoutINSA_7SwizzleILi1ELi4ELi3EEENSA_18smem_ptr_flag_bitsILi8EEENSW_INSB_IJNSB_IJNSC_ILi8EEESK_EEENSB_IJSK_SE_EEENSB_IJSE_NSC_ILi22EEEEEEEEENSB_IJNSB_IJSK_SI_EEENSB_IJSE_SY_EEENSB_IJSY_NSC_ILi8192EEEEEEEEEEEEEvEENS15_INSA_23SM90_TMA_LOAD_MULTICASTENS17_IS19_S1B_NSW_INSB_IJNSB_IJS1C_S1C_EEES1E_S1G_EEENSB_IJS1I_S1J_NSB_IJSY_NSC_ILi2048EEEEEEEEEEEEEvEEEENS_8epilogue10collective6detail29Sm90TmaWarpSpecializedAdapterINS21_15DefaultEpilogueISN_NSB_IJNSB_IJllllEEESE_SY_EEES26_NS20_6thread17LinearCombinationISN_Li1EffLNS27_9ScaleType4KindE0ELNS_15FloatRoundStyleE2ESN_EENS_4gemm15EpilogueDefaultEEEEEvvEEEEvNT_6ParamsE,@function
        .size           _ZN7cutlass13device_kernelINS_4conv6kernel13ConvUniversalINS1_16ConvProblemShapeILNS1_8OperatorE0ELi3EEENS1_10collective14CollectiveConvINS1_46MainloopSm90TmaGmmaWarpSpecializedImplicitGemmILS5_0ELi22ELi3EN4cute5tupleIJNSA_1CILi2EEENSC_ILi1EEESE_EEENS1_36KernelImplicitTmaWarpSpecializedSm90ELi1EEENSB_IJNSC_ILi256EEENSC_ILi64EEENSB_IJNSC_ILi32EEEEEEEEENS_12float_e4m3_tESN_NSA_8TiledMMAINSA_8MMA_AtomIJNSA_4SM904GMMA30MMA_64x64x32_F32E4M3E4M3_SS_TNILNSR_7ScaleInE1ELST_1EEEEEENSA_6LayoutINSB_IJSE_SE_SE_EEENSB_IJNSC_ILi0EEESY_SY_EEEEENSB_IJNSA_10UnderscoreES11_S11_EEEEENS7_6detail26Sm90ImplicitGemmTileTraitsINSA_20SM90_TMA_LOAD_IM2COLENSA_14ComposedLayoutINSA_7SwizzleILi1ELi4ELi3EEENSA_18smem_ptr_flag_bitsILi8EEENSW_INSB_IJNSB_IJNSC_ILi8EEESK_EEENSB_IJSK_SE_EEENSB_IJSE_NSC_ILi22EEEEEEEEENSB_IJNSB_IJSK_SI_EEENSB_IJSE_SY_EEENSB_IJSY_NSC_ILi8192EEEEEEEEEEEEEvEENS15_INSA_23SM90_TMA_LOAD_MULTICASTENS17_IS19_S1B_NSW_INSB_IJNSB_IJS1C_S1C_EEES1E_S1G_EEENSB_IJS1I_S1J_NSB_IJSY_NSC_ILi2048EEEEEEEEEEEEEvEEEENS_8epilogue10collective6detail29Sm90TmaWarpSpecializedAdapterINS21_15DefaultEpilogueISN_NSB_IJNSB_IJllllEEESE_SY_EEES26_NS20_6thread17LinearCombinationISN_Li1EffLNS27_9ScaleType4KindE0ELNS_15FloatRoundStyleE2ESN_EENS_4gemm15EpilogueDefaultEEEEEvvEEEEvNT_6ParamsE,(.L_x_122 - _ZN7cutlass13device_kernelINS_4conv6kernel13ConvUniversalINS1_16ConvProblemShapeILNS1_8OperatorE0ELi3EEENS1_10collective14CollectiveConvINS1_46MainloopSm90TmaGmmaWarpSpecializedImplicitGemmILS5_0ELi22ELi3EN4cute5tupleIJNSA_1CILi2EEENSC_ILi1EEESE_EEENS1_36KernelImplicitTmaWarpSpecializedSm90ELi1EEENSB_IJNSC_ILi256EEENSC_ILi64EEENSB_IJNSC_ILi32EEEEEEEEENS_12float_e4m3_tESN_NSA_8TiledMMAINSA_8MMA_AtomIJNSA_4SM904GMMA30MMA_64x64x32_F32E4M3E4M3_SS_TNILNSR_7ScaleInE1ELST_1EEEEEENSA_6LayoutINSB_IJSE_SE_SE_EEENSB_IJNSC_ILi0EEESY_SY_EEEEENSB_IJNSA_10UnderscoreES11_S11_EEEEENS7_6detail26Sm90ImplicitGemmTileTraitsINSA_20SM90_TMA_LOAD_IM2COLENSA_14ComposedLayoutINSA_7SwizzleILi1ELi4ELi3EEENSA_18smem_ptr_flag_bitsILi8EEENSW_INSB_IJNSB_IJNSC_ILi8EEESK_EEENSB_IJSK_SE_EEENSB_IJSE_NSC_ILi22EEEEEEEEENSB_IJNSB_IJSK_SI_EEENSB_IJSE_SY_EEENSB_IJSY_NSC_ILi8192EEEEEEEEEEEEEvEENS15_INSA_23SM90_TMA_LOAD_MULTICASTENS17_IS19_S1B_NSW_INSB_IJNSB_IJS1C_S1C_EEES1E_S1G_EEENSB_IJS1I_S1J_NSB_IJSY_NSC_ILi2048EEEEEEEEEEEEEvEEEENS_8epilogue10collective6detail29Sm90TmaWarpSpecializedAdapterINS21_15DefaultEpilogueISN_NSB_IJNSB_IJllllEEESE_SY_EEES26_NS20_6thread17LinearCombinationISN_Li1EffLNS27_9ScaleType4KindE0ELNS_15FloatRoundStyleE2ESN_EENS_4gemm15EpilogueDefaultEEEEEvvEEEEvNT_6ParamsE)
        .other          _ZN7cutlass13device_kernelINS_4conv6kernel13ConvUniversalINS1_16ConvProblemShapeILNS1_8OperatorE0ELi3EEENS1_10collective14CollectiveConvINS1_46MainloopSm90TmaGmmaWarpSpecializedImplicitGemmILS5_0ELi22ELi3EN4cute5tupleIJNSA_1CILi2EEENSC_ILi1EEESE_EEENS1_36KernelImplicitTmaWarpSpecializedSm90ELi1EEENSB_IJNSC_ILi256EEENSC_ILi64EEENSB_IJNSC_ILi32EEEEEEEEENS_12float_e4m3_tESN_NSA_8TiledMMAINSA_8MMA_AtomIJNSA_4SM904GMMA30MMA_64x64x32_F32E4M3E4M3_SS_TNILNSR_7ScaleInE1ELST_1EEEEEENSA_6LayoutINSB_IJSE_SE_SE_EEENSB_IJNSC_ILi0EEESY_SY_EEEEENSB_IJNSA_10UnderscoreES11_S11_EEEEENS7_6detail26Sm90ImplicitGemmTileTraitsINSA_20SM90_TMA_LOAD_IM2COLENSA_14ComposedLayoutINSA_7SwizzleILi1ELi4ELi3EEENSA_18smem_ptr_flag_bitsILi8EEENSW_INSB_IJNSB_IJNSC_ILi8EEESK_EEENSB_IJSK_SE_EEENSB_IJSE_NSC_ILi22EEEEEEEEENSB_IJNSB_IJSK_SI_EEENSB_IJSE_SY_EEENSB_IJSY_NSC_ILi8192EEEEEEEEEEEEEvEENS15_INSA_23SM90_TMA_LOAD_MULTICASTENS17_IS19_S1B_NSW_INSB_IJNSB_IJS1C_S1C_EEES1E_S1G_EEENSB_IJS1I_S1J_NSB_IJSY_NSC_ILi2048EEEEEEEEEEEEEvEEEENS_8epilogue10collective6detail29Sm90TmaWarpSpecializedAdapterINS21_15DefaultEpilogueISN_NSB_IJNSB_IJllllEEESE_SY_EEES26_NS20_6thread17LinearCombinationISN_Li1EffLNS27_9ScaleType4KindE0ELNS_15FloatRoundStyleE2ESN_EENS_4gemm15EpilogueDefaultEEEEEvvEEEEvNT_6ParamsE,@"STO_CUDA_ENTRY STV_DEFAULT"
_ZN7cutlass13device_kernelINS_4conv6kernel13ConvUniversalINS1_16ConvProblemShapeILNS1_8OperatorE0ELi3EEENS1_10collective14CollectiveConvINS1_46MainloopSm90TmaGmmaWarpSpecializedImplicitGemmILS5_0ELi22ELi3EN4cute5tupleIJNSA_1CILi2EEENSC_ILi1EEESE_EEENS1_36KernelImplicitTmaWarpSpecializedSm90ELi1EEENSB_IJNSC_ILi256EEENSC_ILi64EEENSB_IJNSC_ILi32EEEEEEEEENS_12float_e4m3_tESN_NSA_8TiledMMAINSA_8MMA_AtomIJNSA_4SM904GMMA30MMA_64x64x32_F32E4M3E4M3_SS_TNILNSR_7ScaleInE1ELST_1EEEEEENSA_6LayoutINSB_IJSE_SE_SE_EEENSB_IJNSC_ILi0EEESY_SY_EEEEENSB_IJNSA_10UnderscoreES11_S11_EEEEENS7_6detail26Sm90ImplicitGemmTileTraitsINSA_20SM90_TMA_LOAD_IM2COLENSA_14ComposedLayoutINSA_7SwizzleILi1ELi4ELi3EEENSA_18smem_ptr_flag_bitsILi8EEENSW_INSB_IJNSB_IJNSC_ILi8EEESK_EEENSB_IJSK_SE_EEENSB_IJSE_NSC_ILi22EEEEEEEEENSB_IJNSB_IJSK_SI_EEENSB_IJSE_SY_EEENSB_IJSY_NSC_ILi8192EEEEEEEEEEEEEvEENS15_INSA_23SM90_TMA_LOAD_MULTICASTENS17_IS19_S1B_NSW_INSB_IJNSB_IJS1C_S1C_EEES1E_S1G_EEENSB_IJS1I_S1J_NSB_IJSY_NSC_ILi2048EEEEEEEEEEEEEvEEEENS_8epilogue10collective6detail29Sm90TmaWarpSpecializedAdapterINS21_15DefaultEpilogueISN_NSB_IJNSB_IJllllEEESE_SY_EEES26_NS20_6thread17LinearCombinationISN_Li1EffLNS27_9ScaleType4KindE0ELNS_15FloatRoundStyleE2ESN_EENS_4gemm15EpilogueDefaultEEEEEvvEEEEvNT_6ParamsE:
[----:B------:R-:W-:Y:S01]  /*0000*/  LDC R1, c[0x0][0x28] ;  /* 0x00000a00ff017b82 */ /* 0x000fe20000000800 */
[----:B------:R-:W0:Y:S01]  /*0010*/  S2R R10, SR_TID.X ;  /* 0x00000000000a7919 */ /* 0x000e220000002100 */
[----:B------:R-:W-:Y:S01]  /*0020*/  ELECT P0, URZ, PT ;  /* 0x00000000003f782f */ /* 0x000fe20003800000 */
[----:B------:R-:W-:Y:S01]  /*0030*/  BSSY B0, `(.L_x_0) ;  /* 0x0000010000007945 */ /* 0x000fe20003800000 */
[----:B------:R-:W1:Y:S01]  /*0040*/  S2R R11, SR_CTAID.X ;  /* 0x00000000000b7919 */ /* 0x000e620000002500 */
[--C-:B0-----:R-:W-:Y:S02]  /*0050*/  SHF.R.U32.HI R0, RZ, 0x5, R10.reuse ;  /* 0x00000005ff007819 */ /* 0x101fe4000001160a */
[----:B------:R-:W-:-:S03]  /*0060*/  SHF.R.U32.HI R3, RZ, 0x7, R10 ;  /* 0x00000007ff037819 */ /* 0x000fc6000001160a */
[----:B------:R-:W0:Y:S04]  /*0070*/  SHFL.IDX PT, R2, R0, RZ, 0x1f ;  /* 0x00001fff00027589 */ /* 0x000e2800000e0000 */
[----:B------:R2:W3:Y:S01]  /*0080*/  SHFL.IDX PT, R7, R3, RZ, 0x1f ;  /* 0x00001fff03077589 */ /* 0x0004e200000e0000 */
[----:B0-----:R-:W-:-:S13]  /*0090*/  ISETP.NE.OR P0, PT, R2, RZ, !P0 ;  /* 0x000000ff0200720c */ /* 0x001fda0004705670 */
[----:B-123--:R-:W-:Y:S05]  /*00a0*/  @P0 BRA `(.L_x_1) ;  /* 0x0000000000200947 */ /* 0x00efea0003800000 */
[----:B------:R-:W-:Y:S02]  /*00b0*/  ULDC.64 UR4, c[0x0][0x198] ;  /* 0x0000660000047ab9 */ /* 0x000fe40000000a00 */
[----:B------:R-:W-:Y:S02]  /*00c0*/  UIADD3 UR6, UP0, UR4, 0xf0, URZ ;  /* 0x000000f004067890 */ /* 0x000fe4000ff1e03f */
[----:B------:R-:W-:Y:S02]  /*00d0*/  UIADD3 UR4, UP1, UR4, 0x270, URZ ;  /* 0x0000027004047890 */ /* 0x000fe4000ff3e03f */
[----:B------:R-:W-:Y:S02]  /*00e0*/  UIADD3.X UR7, URZ, UR5, URZ, UP0, !UPT ;  /* 0x000000053f077290 */ /* 0x000fe400087fe43f */
[----:B------:R-:W-:-:S07]  /*00f0*/  UIADD3.X UR5, URZ, UR5, URZ, UP1, !UPT ;  /* 0x000000053f057290 */ /* 0x000fce0008ffe43f */
[----:B------:R0:W-:Y:S02]  /*0100*/  UTMACCTL.PF [UR6] ;  /* 0x00000000060079b9 */ /* 0x0001e40008040000 */
[----:B------:R0:W-:Y:S02]  /*0110*/  UTMACCTL.PF [UR4] ;  /* 0x00000000040079b9 */ /* 0x0001e40008040000 */
[----:B0-----:R-:W-:Y:S01]  /*0120*/  NOP ;  /* 0x0000000000007918 */ /* 0x001fe20000000000 */
.L_x_1:
[----:B------:R-:W-:Y:S05]  /*0130*/  BSYNC B0 ;  /* 0x0000000000007941 */ /* 0x000fea0003800000 */
.L_x_0:
[----:B------:R-:W0:Y:S01]  /*0140*/  SHFL.IDX PT, R0, R0, RZ, 0x1f ;  /* 0x00001fff00007589 */ /* 0x000e2200000e0000 */
[----:B------:R-:W-:Y:S02]  /*0150*/  SHF.R.S32.HI R3, RZ, 0x1f, R10 ;  /* 0x0000001fff037819 */ /* 0x000fe4000001140a */
[----:B------:R-:W-:Y:S01]  /*0160*/  I2FP.F32.U32 R6, R11 ;  /* 0x0000000b00067245 */ /* 0x000fe20000201000 */
[----:B------:R-:W1:Y:S01]  /*0170*/  S2R R13, SR_CTAID.Y ;  /* 0x00000000000d7919 */ /* 0x000e620000002600 */
[----:B------:R-:W-:-:S04]  /*0180*/  LEA.HI R3, R3, R10, RZ, 0x7 ;  /* 0x0000000a03037211 */ /* 0x000fc800078f38ff */
[----:B------:R-:W-:-:S05]  /*0190*/  LOP3.LUT R3, R3, 0xffffff80, RZ, 0xc0, !PT ;  /* 0xffffff8003037812 */ /* 0x000fca00078ec0ff */
[----:B------:R-:W-:-:S05]  /*01a0*/  IMAD.IADD R12, R10, 0x1, -R3 ;  /* 0x000000010a0c7824 */ /* 0x000fca00078e0a03 */
[----:B------:R-:W-:-:S04]  /*01b0*/  SHF.R.S32.HI R3, RZ, 0x1f, R12 ;  /* 0x0000001fff037819 */ /* 0x000fc8000001140c */
[----:B------:R-:W-:Y:S02]  /*01c0*/  LEA.HI R3, R3, R12, RZ, 0x3 ;  /* 0x0000000c03037211 */ /* 0x000fe400078f18ff */
[----:B0-----:R-:W-:Y:S02]  /*01d0*/  ISETP.NE.AND P0, PT, R0, RZ, PT ;  /* 0x000000ff0000720c */ /* 0x001fe40003f05270 */
[--C-:B------:R-:W-:Y:S02]  /*01e0*/  SHF.R.S32.HI R4, RZ, 0x3, R3.reuse ;  /* 0x00000003ff047819 */ /* 0x100fe40000011403 */
[----:B------:R-:W-:Y:S02]  /*01f0*/  SHF.R.S32.HI R3, RZ, 0x1f, R3 ;  /* 0x0000001fff037819 */ /* 0x000fe40000011403 */
[----:B------:R-:W-:-:S07]  /*0200*/  SHF.R.S32.HI R5, RZ, 0x1f, R0 ;  /* 0x0000001fff057819 */ /* 0x000fce0000011400 */
[----:B-1----:R-:W-:Y:S05]  /*0210*/  @P0 BRA `(.L_x_2) ;  /* 0x0000000000f40947 */ /* 0x002fea0003800000 */
[----:B------:R-:W-:Y:S01]  /*0220*/  ELECT P0, URZ, PT ;  /* 0x00000000003f782f */ /* 0x000fe20003800000 */
[----:B------:R-:W-:-:S12]  /*0230*/  BSSY B0, `(.L_x_2) ;  /* 0x000003b000007945 */ /* 0x000fd80003800000 */
[----:B------:R-:W-:Y:S05]  /*0240*/  @!P0 BRA `(.L_x_3) ;  /* 0x0000000000e48947 */ /* 0x000fea0003800000 */
[----:B------:R-:W0:Y:S01]  /*0250*/  S2UR UR8, SR_CgaCtaId ;  /* 0x00000000000879c3 */ /* 0x000e220000008800 */
[----:B------:R-:W-:Y:S01]  /*0260*/  UMOV UR4, 0x400 ;  /* 0x0000040000047882 */ /* 0x000fe20000000000 */
[----:B------:R-:W-:Y:S01]  /*0270*/  UMOV UR5, 0x1 ;  /* 0x0000000100057882 */ /* 0x000fe20000000000 */
[----:B------:R-:W-:Y:S02]  /*0280*/  UMOV UR6, 0x2 ;  /* 0x0000000200067882 */ /* 0x000fe40000000000 */
[----:B------:R-:W-:-:S04]  /*0290*/  UIADD3 UR6, -UR6, 0x100000, URZ ;  /* 0x0010000006067890 */ /* 0x000fc8000fffe13f */
[----:B------:R-:W-:Y:S02]  /*02a0*/  USHF.L.U32 UR7, UR6, 0xb, URZ ;  /* 0x0000000b06077899 */ /* 0x000fe4000800063f */
[----:B------:R-:W-:Y:S02]  /*02b0*/  USHF.L.U32 UR6, UR6, 0x1, URZ ;  /* 0x0000000106067899 */ /* 0x000fe4000800063f */
[----:B0-----:R-:W-:Y:S02]  /*02c0*/  ULEA UR8, UR8, UR4, 0x18 ;  /* 0x0000000408087291 */ /* 0x001fe4000f8ec03f */
[----:B------:R-:W-:-:S04]  /*02d0*/  UIADD3 UR4, -UR5, 0x100000, URZ ;  /* 0x0010000005047890 */ /* 0x000fc8000fffe13f */
[----:B------:R-:W-:Y:S02]  /*02e0*/  USHF.L.U32 UR5, UR4, 0xb, URZ ;  /* 0x0000000b04057899 */ /* 0x000fe4000800063f */
[----:B------:R-:W-:Y:S01]  /*02f0*/  USHF.L.U32 UR4, UR4, 0x1, URZ ;  /* 0x0000000104047899 */ /* 0x000fe2000800063f */
[----:B------:R-:W0:Y:S11]  /*0300*/  FENCE.VIEW.ASYNC.S ;  /* 0x00000000000073c6 */ /* 0x000e360000000000 */
[----:B0-----:R0:W1:Y:S01]  /*0310*/  SYNCS.EXCH.64 URZ, [UR8+0x37000], UR4 ;  /* 0x03700004083f75b2 */ /* 0x0010620008000100 */
[----:B------:R0:W2:Y:S01]  /*0320*/  SYNCS.EXCH.64 URZ, [UR8+0x370b0], UR6 ;  /* 0x0370b006083f75b2 */ /* 0x0000a20008000100 */
[----:B------:R0:W3:Y:S01]  /*0330*/  SYNCS.EXCH.64 URZ, [UR8+0x37008], UR4 ;  /* 0x03700804083f75b2 */ /* 0x0000e20008000100 */
[----:B------:R0:W4:Y:S01]  /*0340*/  SYNCS.EXCH.64 URZ, [UR8+0x370b8], UR6 ;  /* 0x0370b806083f75b2 */ /* 0x0001220008000100 */
[----:B------:R0:W0:Y:S01]  /*0350*/  SYNCS.EXCH.64 URZ, [UR8+0x37010], UR4 ;  /* 0x03701004083f75b2 */ /* 0x0000220008000100 */
        /* <DEDUP_REMOVED lines=39> */
[----:B-1234-:R-:W-:Y:S01]  /*05d0*/  NOP ;  /* 0x0000000000007918 */ /* 0x01efe20000000000 */
.L_x_3:
[----:B0-----:R-:W-:Y:S05]  /*05e0*/  BSYNC B0 ;  /* 0x0000000000007941 */ /* 0x001fea0003800000 */
.L_x_2:
[----:B------:R-:W-:Y:S01]  /*05f0*/  ULDC UR4, c[0x0][0x150] ;  /* 0x0000540000047ab9 */ /* 0x000fe20000000800 */
[----:B------:R-:W-:Y:S01]  /*0600*/  LEA.HI R3, R3, R4, RZ, 0x2 ;  /* 0x0000000403037211 */ /* 0x000fe200078f10ff */
[----:B------:R-:W-:Y:S01]  /*0610*/  FMUL R6, R6, UR4 ;  /* 0x0000000406067c20 */ /* 0x000fe20008400000 */
[----:B------:R-:W-:Y:S01]  /*0620*/  LEA.HI R5, R5, R0, RZ, 0x2 ;  /* 0x0000000005057211 */ /* 0x000fe200078f10ff */
[----:B------:R-:W-:Y:S01]  /*0630*/  ULDC UR4, c[0x0][0x154] ;  /* 0x0000550000047ab9 */ /* 0x000fe20000000800 */
[----:B------:R-:W-:Y:S01]  /*0640*/  LOP3.LUT R3, R3, 0xfffffffc, RZ, 0xc0, !PT ;  /* 0xfffffffc03037812 */ /* 0x000fe200078ec0ff */
[----:B------:R-:W0:Y:S01]  /*0650*/  LDC R14, c[0x0][0x140] ;  /* 0x00005000ff0e7b82 */ /* 0x000e220000000800 */
[----:B------:R-:W-:Y:S01]  /*0660*/  LOP3.LUT R5, R5, 0x3ffffffc, RZ, 0xc0, !PT ;  /* 0x3ffffffc05057812 */ /* 0x000fe200078ec0ff */
[----:B------:R-:W1:Y:S01]  /*0670*/  F2I.U32.TRUNC.NTZ R6, R6 ;  /* 0x0000000600067305 */ /* 0x000e62000020f000 */
[----:B------:R-:W-:Y:S01]  /*0680*/  LOP3.LUT P0, RZ, R12, 0x7, RZ, 0xc0, !PT ;  /* 0x000000070cff7812 */ /* 0x000fe2000780c0ff */
[----:B------:R-:W-:Y:S01]  /*0690*/  IMAD.IADD R3, R4, 0x1, -R3 ;  /* 0x0000000104037824 */ /* 0x000fe200078e0a03 */
[----:B------:R-:W-:Y:S01]  /*06a0*/  I2FP.F32.U32 R4, R13 ;  /* 0x0000000d00047245 */ /* 0x000fe20000201000 */
[----:B------:R-:W-:Y:S01]  /*06b0*/  IMAD.IADD R0, R0, 0x1, -R5 ;  /* 0x0000000100007824 */ /* 0x000fe200078e0a05 */
[----:B------:R-:W-:Y:S01]  /*06c0*/  ISETP.NE.AND P3, PT, R7, 0x1, PT ;  /* 0x000000010700780c */ /* 0x000fe20003f65270 */
[----:B------:R-:W-:Y:S01]  /*06d0*/  NOP ;  /* 0x0000000000007918 */ /* 0x000fe20000000000 */
[----:B------:R-:W-:Y:S01]  /*06e0*/  NOP ;  /* 0x0000000000007918 */ /* 0x000fe20000000000 */
[----:B------:R-:W-:-:S02]  /*06f0*/  IMAD R0, R0, 0x4, R3 ;  /* 0x0000000400007824 */ /* 0x000fc400078e0203 */
[----:B------:R-:W-:Y:S01]  /*0700*/  FMUL R8, R4, UR4 ;  /* 0x0000000404087c20 */ /* 0x000fe20008400000 */
[----:B------:R-:W-:Y:S01]  /*0710*/  ULDC UR4, c[0x0][0x144] ;  /* 0x0000510000047ab9 */ /* 0x000fe20000000800 */
[C---:B------:R-:W-:Y:S01]  /*0720*/  IMAD.SHL.U32 R5, R0.reuse, 0x4, RZ ;  /* 0x0000000400057824 */ /* 0x040fe200078e00ff */
[----:B------:R-:W-:Y:S01]  /*0730*/  LEA.HI R3, R0, R0, RZ, 0x1 ;  /* 0x0000000000037211 */ /* 0x000fe200078f08ff */
[----:B-1----:R-:W-:Y:S02]  /*0740*/  IMAD.MOV R4, RZ, RZ, -R6 ;  /* 0x000000ffff047224 */ /* 0x002fe400078e0a06 */
[----:B------:R-:W1:Y:S01]  /*0750*/  F2I.U32.TRUNC.NTZ R8, R8 ;  /* 0x0000000800087305 */ /* 0x000e62000020f000 */
[----:B------:R-:W-:Y:S01]  /*0760*/  LOP3.LUT R3, R3, 0xfffffffe, RZ, 0xc0, !PT ;  /* 0xfffffffe03037812 */ /* 0x000fe200078ec0ff */
[----:B------:R-:W-:Y:S01]  /*0770*/  IMAD R4, R4, UR4, R11 ;  /* 0x0000000404047c24 */ /* 0x000fe2000f8e020b */
[----:B------:R-:W-:Y:S01]  /*0780*/  LOP3.LUT R9, R0, 0xc, R5, 0x78, !PT ;  /* 0x0000000c00097812 */ /* 0x000fe200078e7805 */
[----:B------:R-:W-:-:S02]  /*0790*/  ULDC UR4, c[0x0][0x148] ;  /* 0x0000520000047ab9 */ /* 0x000fc40000000800 */
[----:B------:R-:W-:Y:S01]  /*07a0*/  IMAD.IADD R3, R0, 0x1, -R3 ;  /* 0x0000000100037824 */ /* 0x000fe200078e0a03 */
[----:B0-----:R-:W-:Y:S02]  /*07b0*/  ISETP.EQ.U32.AND P1, PT, R14, 0x1, PT ;  /* 0x000000010e00780c */ /* 0x001fe40003f22070 */
[----:B------:R-:W-:Y:S02]  /*07c0*/  ISETP.LT.U32.AND P0, PT, R9, 0x2, !P0 ;  /* 0x000000020900780c */ /* 0x000fe40004701070 */
[----:B------:R-:W-:Y:S02]  /*07d0*/  ISETP.NE.AND P4, PT, R3, R4, PT ;  /* 0x000000040300720c */ /* 0x000fe40003f85270 */
[----:B------:R-:W-:Y:S01]  /*07e0*/  SHF.R.S32.HI R3, RZ, 0x1f, R2 ;  /* 0x0000001fff037819 */ /* 0x000fe20000011402 */
[----:B-1----:R-:W-:-:S03]  /*07f0*/  IMAD.MOV R4, RZ, RZ, -R8 ;  /* 0x000000ffff047224 */ /* 0x002fc600078e0a08 */
[----:B------:R-:W-:Y:S01]  /*0800*/  LEA.HI R3, R3, R2, RZ, 0x2 ;  /* 0x0000000203037211 */ /* 0x000fe200078f10ff */
[----:B------:R-:W-:-:S03]  /*0810*/  IMAD R5, R4, UR4, R13 ;  /* 0x0000000404057c24 */ /* 0x000fc6000f8e020d */
[----:B------:R-:W-:-:S03]  /*0820*/  LOP3.LUT R3, R3, 0xfffffffc, RZ, 0xc0, !PT ;  /* 0xfffffffc03037812 */ /* 0x000fc600078ec0ff */
[----:B------:R-:W-:Y:S02]  /*0830*/  @P4 LEA.HI R0, R9, R9, RZ, 0x1 ;  /* 0x0000000909004211 */ /* 0x000fe400078f08ff */
[----:B------:R-:W-:Y:S01]  /*0840*/  IMAD.IADD R6, R2, 0x1, -R3 ;  /* 0x0000000102067824 */ /* 0x000fe200078e0a03 */
[----:B------:R-:W-:Y:S01]  /*0850*/  SEL R3, RZ, 0x1, !P0 ;  /* 0x00000001ff037807 */ /* 0x000fe20004000000 */
[----:B------:R-:W-:Y:S01]  /*0860*/  IMAD.MOV.U32 R2, RZ, RZ, 0x1 ;  /* 0x00000001ff027424 */ /* 0x000fe200078e00ff */
[----:B------:R-:W-:Y:S02]  /*0870*/  @P4 SHF.R.S32.HI R0, RZ, 0x1, R0 ;  /* 0x00000001ff004819 */ /* 0x000fe40000011400 */
[----:B------:R-:W-:Y:S02]  /*0880*/  LOP3.LUT P2, RZ, R7, R6, RZ, 0xfc, !PT ;  /* 0x0000000607ff7212 */ /* 0x000fe4000784fcff */
[----:B------:R-:W-:Y:S02]  /*0890*/  @P4 ISETP.NE.AND P5, PT, R0, R5, PT ;  /* 0x000000050000420c */ /* 0x000fe40003fa5270 */
[----:B------:R-:W-:-:S02]  /*08a0*/  SEL R0, RZ, 0x1, P2 ;  /* 0x00000001ff007807 */ /* 0x000fc40001000000 */
[----:B------:R-:W-:Y:S02]  /*08b0*/  @P4 SEL R2, RZ, 0x1, P5 ;  /* 0x00000001ff024807 */ /* 0x000fe40002800000 */
[----:B------:R-:W-:Y:S02]  /*08c0*/  SEL R8, R0, 0x2, P3 ;  /* 0x0000000200087807 */ /* 0x000fe40001800000 */
[----:B------:R-:W-:Y:S01]  /*08d0*/  LOP3.LUT R14, R2, R3, RZ, 0xc0, !PT ;  /* 0x00000003020e7212 */ /* 0x000fe200078ec0ff */
[----:B------:R-:W-:Y:S06]  /*08e0*/  @!P1 BRA `(.L_x_4) ;  /* 0x0000000000089947 */ /* 0x000fec0003800000 */
[----:B------:R-:W-:Y:S01]  /*08f0*/  UCGABAR_ARV ;  /* 0x00000000000079c7 */ /* 0x000fe20008000000 */
[----:B------:R-:W-:Y:S05]  /*0900*/  BRA `(.L_x_5) ;  /* 0x0000000000047947 */ /* 0x000fea0003800000 */
.L_x_4:
[----:B------:R-:W-:Y:S01]  /*0910*/  NOP ;  /* 0x0000000000007918 */ /* 0x000fe20000000000 */
.L_x_5:
[----:B------:R-:W-:Y:S01]  /*0920*/  ULDC.64 UR4, c[0x0][0x618] ;  /* 0x0001860000047ab9 */ /* 0x000fe20000000a00 */
[----:B------:R-:W-:Y:S01]  /*0930*/  ULDC.64 UR12, c[0x0][0x208] ;  /* 0x00008200000c7ab9 */ /* 0x000fe20000000a00 */
[----:B------:R-:W-:-:S04]  /*0940*/  ISETP.NE.U32.AND P0, PT, RZ, UR4, PT ;  /* 0x00000004ff007c0c */ /* 0x000fc8000bf05070 */
[----:B------:R-:W-:-:S13]  /*0950*/  ISETP.NE.AND.EX P0, PT, RZ, UR5, PT, P0 ;  /* 0x00000005ff007c0c */ /* 0x000fda000bf05300 */
[----:B------:R-:W-:Y:S05]  /*0960*/  @!P0 BRA `(.L_x_6) ;  /* 0x00000000001c8947 */ /* 0x000fea0003800000 */
[----:B------:R-:W0:Y:S02]  /*0970*/  LDC.64 R2, c[0x0][0x618] ;  /* 0x00018600ff027b82 */ /* 0x000e240000000a00 */
[----:B0-----:R-:W2:Y:S02]  /*0980*/  LDG.E.64 R2, desc[UR12][R2.64] ;  /* 0x0000000c02027981 */ /* 0x001ea4000c1e1b00 */
[----:B--2---:R-:W-:-:S04]  /*0990*/  ISETP.NE.U32.AND P0, PT, R2, RZ, PT ;  /* 0x000000ff0200720c */ /* 0x004fc80003f05070 */
[----:B------:R-:W-:-:S13]  /*09a0*/  ISETP.NE.AND.EX P0, PT, R3, RZ, PT, P0 ;  /* 0x000000ff0300720c */ /* 0x000fda0003f05300 */
[----:B------:R-:W-:Y:S05]  /*09b0*/  @!P0 BRA `(.L_x_6) ;  /* 0x0000000000088947 */ /* 0x000fea0003800000 */
[----:B------:R0:W5:Y:S01]  /*09c0*/  LD.E R2, desc[UR12][R2.64] ;  /* 0x0000000c02027980 */ /* 0x000162000c101900 */
[----:B------:R-:W-:Y:S05]  /*09d0*/  BRA `(.L_x_7) ;  /* 0x0000000000207947 */ /* 0x000fea0003800000 */
.L_x_6:
[----:B------:R-:W-:Y:S02]  /*09e0*/  ULDC.64 UR4, c[0x0][0x608] ;  /* 0x0001820000047ab9 */ /* 0x000fe40000000a00 */
[----:B------:R-:W-:-:S04]  /*09f0*/  ISETP.NE.U32.AND P0, PT, RZ, UR4, PT ;  /* 0x00000004ff007c0c */ /* 0x000fc8000bf05070 */
[----:B------:R-:W-:-:S13]  /*0a00*/  ISETP.NE.AND.EX P0, PT, RZ, UR5, PT, P0 ;  /* 0x00000005ff007c0c */ /* 0x000fda000bf05300 */
[----:B------:R-:W-:Y:S05]  /*0a10*/  @!P0 BRA `(.L_x_8) ;  /* 0x00000000000c8947 */ /* 0x000fea0003800000 */
[----:B------:R-:W0:Y:S02]  /*0a20*/  LDC.64 R2, c[0x0][0x608] ;  /* 0x00018200ff027b82 */ /* 0x000e240000000a00 */
[----:B0-----:R1:W5:Y:S01]  /*0a30*/  LDG.E R2, desc[UR12][R2.64] ;  /* 0x0000000c02027981 */ /* 0x001362000c1e1900 */
[----:B------:R-:W-:Y:S05]  /*0a40*/  BRA `(.L_x_7) ;  /* 0x0000000000047947 */ /* 0x000fea0003800000 */
.L_x_8:
[----:B------:R-:W2:Y:S02]  /*0a50*/  LDC R2, c[0x0][0x600] ;  /* 0x00018000ff027b82 */ /* 0x000ea40000000800 */
.L_x_7:
[----:B------:R-:W-:Y:S02]  /*0a60*/  ULDC.64 UR4, c[0x0][0x620] ;  /* 0x0001880000047ab9 */ /* 0x000fe40000000a00 */
[----:B------:R-:W-:-:S04]  /*0a70*/  ISETP.NE.U32.AND P0, PT, RZ, UR4, PT ;  /* 0x00000004ff007c0c */ /* 0x000fc8000bf05070 */
[----:B------:R-:W-:-:S13]  /*0a80*/  ISETP.NE.AND.EX P0, PT, RZ, UR5, PT, P0 ;  /* 0x00000005ff007c0c */ /* 0x000fda000bf05300 */
[----:B------:R-:W-:Y:S05]  /*0a90*/  @!P0 BRA `(.L_x_9) ;  /* 0x00000000001c8947 */ /* 0x000fea0003800000 */
[----:B------:R-:W3:Y:S02]  /*0aa0*/  LDC.64 R4, c[0x0][0x620] ;  /* 0x00018800ff047b82 */ /* 0x000ee40000000a00 */
[----:B---3--:R-:W3:Y:S02]  /*0ab0*/  LDG.E.64 R4, desc[UR12][R4.64] ;  /* 0x0000000c04047981 */ /* 0x008ee4000c1e1b00 */
[----:B---3--:R-:W-:-:S04]  /*0ac0*/  ISETP.NE.U32.AND P0, PT, R4, RZ, PT ;  /* 0x000000ff0400720c */ /* 0x008fc80003f05070 */
[----:B------:R-:W-:-:S13]  /*0ad0*/  ISETP.NE.AND.EX P0, PT, R5, RZ, PT, P0 ;  /* 0x000000ff0500720c */ /* 0x000fda0003f05300 */
[----:B------:R-:W-:Y:S05]  /*0ae0*/  @!P0 BRA `(.L_x_9) ;  /* 0x0000000000088947 */ /* 0x000fea0003800000 */
[----:B------:R3:W5:Y:S01]  /*0af0*/  LD.E R0, desc[UR12][R4.64] ;  /* 0x0000000c04007980 */ /* 0x000762000c101900 */
[----:B------:R-:W-:Y:S05]  /*0b00*/  BRA `(.L_x_10) ;  /* 0x0000000000207947 */ /* 0x000fea0003800000 */
.L_x_9:
[----:B------:R-:W-:Y:S02]  /*0b10*/  ULDC.64 UR4, c[0x0][0x610] ;  /* 0x0001840000047ab9 */ /* 0x000fe40000000a00 */
[----:B------:R-:W-:-:S04]  /*0b20*/  ISETP.NE.U32.AND P0, PT, RZ, UR4, PT ;  /* 0x00000004ff007c0c */ /* 0x000fc8000bf05070 */
[----:B------:R-:W-:-:S13]  /*0b30*/  ISETP.NE.AND.EX P0, PT, RZ, UR5, PT, P0 ;  /* 0x00000005ff007c0c */ /* 0x000fda000bf05300 */
[----:B------:R-:W-:Y:S05]  /*0b40*/  @!P0 BRA `(.L_x_11) ;  /* 0x00000000000c8947 */ /* 0x000fea0003800000 */
[----:B------:R-:W3:Y:S02]  /*0b50*/  LDC.64 R4, c[0x0][0x610] ;  /* 0x00018400ff047b82 */ /* 0x000ee40000000a00 */
[----:B---3--:R4:W5:Y:S01]  /*0b60*/  LDG.E R0, desc[UR12][R4.64] ;  /* 0x0000000c04007981 */ /* 0x008962000c1e1900 */
[----:B------:R-:W-:Y:S05]  /*0b70*/  BRA `(.L_x_10) ;  /* 0x0000000000047947 */ /* 0x000fea0003800000 */
.L_x_11:
[----:B------:R-:W3:Y:S02]  /*0b80*/  LDC R0, c[0x0][0x604] ;  /* 0x00018100ff007b82 */ /* 0x000ee40000000800 */
.L_x_10:
[----:B01----:R-:W0:Y:S01]  /*0b90*/  LDC R3, c[0x0][0x3e8] ;  /* 0x0000fa00ff037b82 */ /* 0x003e220000000800 */
[----:B------:R-:W-:Y:S01]  /*0ba0*/  ULDC UR4, c[0x0][0x3dc] ;  /* 0x0000f70000047ab9 */ /* 0x000fe20000000800 */
[----:B------:R-:W-:Y:S01]  /*0bb0*/  ULDC.64 UR6, c[0x0][0x3e0] ;  /* 0x0000f80000067ab9 */ /* 0x000fe20000000a00 */
[----:B------:R-:W-:Y:S02]  /*0bc0*/  UIADD3 UR4, UR4, 0x1f, URZ ;  /* 0x0000001f04047890 */ /* 0x000fe4000fffe03f */
[----:B------:R-:W-:Y:S02]  /*0bd0*/  UIMAD UR6, UR7, UR6, URZ ;  /* 0x00000006070672a4 */ /* 0x000fe4000f8e023f */
[----:B------:R-:W-:-:S04]  /*0be0*/  USHF.R.S32.HI UR5, URZ, 0x1f, UR4 ;  /* 0x0000001f3f057899 */ /* 0x000fc80008011404 */
[----:B------:R-:W-:-:S04]  /*0bf0*/  ULEA.HI UR5, UR5, UR4, URZ, 0x5 ;  /* 0x0000000405057291 */ /* 0x000fc8000f8f283f */
[----:B------:R-:W-:Y:S01]  /*0c00*/  USHF.R.S32.HI UR15, URZ, 0x5, UR5 ;  /* 0x000000053f0f7899 */ /* 0x000fe20008011405 */
[----:B0-----:R-:W-:-:S05]  /*0c10*/  IMAD R3, R3, UR6, RZ ;  /* 0x0000000603037c24 */ /* 0x001fca000f8e02ff */
[----:B---34-:R-:W-:Y:S01]  /*0c20*/  IMAD R4, R3, UR15, RZ ;  /* 0x0000000f03047c24 */ /* 0x018fe2000f8e02ff */
[----:B------:R-:W-:Y:S06]  /*0c30*/  @!P1 BRA `(.L_x_12) ;  /* 0x00000000000c9947 */ /* 0x000fec0003800000 */
[----:B------:R-:W-:Y:S01]  /*0c40*/  UCGABAR_WAIT ;  /* 0x0000000000007dc7 */ /* 0x000fe20008000000 */
[----:B------:R-:W-:Y:S01]  /*0c50*/  CCTL.IVALL ;  /* 0x00000000ff00798f */ /* 0x000fe20002000000 */
[----:B------:R-:W-:Y:S05]  /*0c60*/  BRA `(.L_x_13) ;  /* 0x0000000000047947 */ /* 0x000fea0003800000 */
.L_x_12:
[----:B------:R-:W-:Y:S06]  /*0c70*/  BAR.SYNC.DEFER_BLOCKING 0x0 ;  /* 0x0000000000007b1d */ /* 0x000fec0000010000 */
.L_x_13:
[----:B------:R-:W-:-:S13]  /*0c80*/  ISETP.NE.AND P0, PT, R7, RZ, PT ;  /* 0x000000ff0700720c */ /* 0x000fda0003f05270 */
[----:B------:R-:W-:Y:S05]  /*0c90*/  @!P0 BRA `(.L_x_14) ;  /* 0x000000e000648947 */ /* 0x000fea0003800000 */
[----:B------:R-:W-:-:S13]  /*0ca0*/  ISETP.NE.AND P0, PT, R7, 0x1, PT ;  /* 0x000000010700780c */ /* 0x000fda0003f05270 */
[----:B------:R-:W-:Y:S05]  /*0cb0*/  @P0 EXIT ;  /* 0x000000000000094d */ /* 0x000fea0003800000 */
[----:B------:R-:W-:Y:S01]  /*0cc0*/  ISETP.GE.AND P0, PT, R4, 0x1, PT ;  /* 0x000000010400780c */ /* 0x000fe20003f06270 */
[----:B------:R-:W-:Y:S01]  /*0cd0*/  UMOV UR4, URZ ;  /* 0x0000003f00047c82 */ /* 0x000fe20008000000 */
[----:B------:R-:W-:Y:S02]  /*0ce0*/  CS2R R54, SRZ ;  /* 0x0000000000367805 */ /* 0x000fe4000001ff00 */
[----:B------:R-:W-:Y:S02]  /*0cf0*/  CS2R R120, SRZ ;  /* 0x0000000000787805 */ /* 0x000fe4000001ff00 */
[----:B------:R-:W-:Y:S02]  /*0d00*/  CS2R R122, SRZ ;  /* 0x00000000007a7805 */ /* 0x000fe4000001ff00 */
[----:B------:R-:W-:Y:S02]  /*0d10*/  CS2R R124, SRZ ;  /* 0x00000000007c7805 */ /* 0x000fe4000001ff00 */
[----:B------:R-:W-:-:S02]  /*0d20*/  CS2R R126, SRZ ;  /* 0x00000000007e7805 */ /* 0x000fc4000001ff00 */
[----:B------:R-:W-:Y:S02]  /*0d30*/  CS2R R128, SRZ ;  /* 0x0000000000807805 */ /* 0x000fe4000001ff00 */
        /* <DEDUP_REMOVED lines=57> */
[----:B------:R-:W-:Y:S01]  /*10d0*/  CS2R R52, SRZ ;  /* 0x0000000000347805 */ /* 0x000fe2000001ff00 */
[----:B------:R-:W-:Y:S06]  /*10e0*/  @!P0 BRA `(.L_x_15) ;  /* 0x0000000000948947 */ /* 0x000fec0003800000 */
[----:B------:R-:W-:-:S04]  /*10f0*/  LOP3.LUT R3, R8, 0x1, RZ, 0xfc, !PT ;  /* 0x0000000108037812 */ /* 0x000fc800078efcff */
[----:B------:R-:W-:-:S13]  /*1100*/  ISETP.NE.AND P1, PT, R3, 0x3, PT ;  /* 0x000000030300780c */ /* 0x000fda0003f25270 */
[----:B------:R-:W-:Y:S05]  /*1110*/  @!P1 BRA `(.L_x_16) ;  /* 0x0000000000049947 */ /* 0x000fea0003800000 */
[----:B------:R-:W-:Y:S01]  /*1120*/  BPT.TRAP 0x1 ;  /* 0x000000040000795c */ /* 0x000fe20000300000 */
.L_x_16:
[----:B------:R-:W0:Y:S01]  /*1130*/  S2UR UR5, SR_CgaCtaId ;  /* 0x00000000000579c3 */ /* 0x000e220000008800 */
[----:B------:R-:W-:Y:S01]  /*1140*/  SHF.L.U32 R3, RZ, 0x1f, RZ ;  /* 0x0000001fff037819 */ /* 0x000fe200000006ff */
[----:B------:R-:W-:Y:S02]  /*1150*/  UMOV UR4, 0x400 ;  /* 0x0000040000047882 */ /* 0x000fe40000000000 */
[----:B0-----:R-:W-:-:S12]  /*1160*/  ULEA UR4, UR5, UR4, 0x18 ;  /* 0x0000000405047291 */ /* 0x001fd8000f8ec03f */
.L_x_17:
[----:B0-----:R-:W-:-:S04]  /*1170*/  IMAD.U32 R6, RZ, RZ, UR4 ;  /* 0x00000004ff067e24 */ /* 0x001fc8000f8e00ff */
[----:B------:R0:W1:Y:S03]  /*1180*/  SYNCS.PHASECHK.TRANS64.TRYWAIT P1, [R6+URZ+0x37000], R3 ;  /* 0x03700003060075a7 */ /* 0x000066000802017f */
[----:B-1----:R-:W-:Y:S05]  /*1190*/  @!P1 NANOSLEEP.SYNCS 0x989680 ;  /* 0x009896800000995d */ /* 0x002fea0003900000 */
[----:B------:R-:W1:Y:S02]  /*11a0*/  @!P1 SYNCS.PHASECHK.TRANS64 P1, [R6+URZ+0x37000], R3 ;  /* 0x03700003060095a7 */ /* 0x000e64000802007f */
[----:B-1----:R-:W-:Y:S05]  /*11b0*/  @!P1 BRA `(.L_x_17) ;  /* 0xfffffffc00ec9947 */ /* 0x002fea000383ffff */
[----:B------:R-:W-:Y:S01]  /*11c0*/  UIADD3 UR5, UR4, 0x2c000, URZ ;  /* 0x0002c00004057890 */ /* 0x000fe2000fffe03f */
[----:B------:R-:W-:Y:S01]  /*11d0*/  WARPGROUP.ARRIVE ;  /* 0x00000000000079c5 */ /* 0x000fe20000000000 */
[----:B------:R-:W-:Y:S02]  /*11e0*/  USHF.R.U32.HI UR4, URZ, 0x4, UR4 ;  /* 0x000000043f047899 */ /* 0x000fe40008011604 */
[----:B------:R-:W-:Y:S02]  /*11f0*/  USHF.R.U32.HI UR5, URZ, 0x4, UR5 ;  /* 0x000000043f057899 */ /* 0x000fe40008011605 */
[----:B------:R-:W-:Y:S02]  /*1200*/  ULOP3.LUT UR4, UR4, 0x3fff, URZ, 0xc0, !UPT ;  /* 0x00003fff04047892 */ /* 0x000fe4000f8ec03f */
[----:B------:R-:W-:Y:S02]  /*1210*/  ULOP3.LUT UR5, UR5, 0x3fff, URZ, 0xc0, !UPT ;  /* 0x00003fff05057892 */ /* 0x000fe4000f8ec03f */
[----:B------:R-:W-:-:S02]  /*1220*/  ULOP3.LUT UR4, UR4, 0x10000, URZ, 0xfc, !UPT ;  /* 0x0001000004047892 */ /* 0x000fc4000f8efc3f */
[----:B------:R-:W-:Y:S02]  /*1230*/  ULOP3.LUT UR6, UR5, 0x10000, URZ, 0xfc, !UPT ;  /* 0x0001000005067892 */ /* 0x000fe4000f8efc3f */
[----:B------:R-:W-:Y:S02]  /*1240*/  UIADD3 UR8, UR4, 0x80, URZ ;  /* 0x0000008004087890 */ /* 0x000fe4000fffe03f */
[----:B------:R-:W-:Y:S01]  /*1250*/  UIADD3 UR9, UR4, 0x100, URZ ;  /* 0x0000010004097890 */ /* 0x000fe2000fffe03f */
[----:B------:R-:W-:Y:S01]  /*1260*/  UMOV UR5, 0xc0000010 ;  /* 0xc000001000057882 */ /* 0x000fe20000000000 */
[----:B------:R-:W-:Y:S01]  /*1270*/  UMOV UR7, 0xc0000010 ;  /* 0xc000001000077882 */ /* 0x000fe20000000000 */
[----:B------:R-:W-:Y:S02]  /*1280*/  UIADD3 UR10, UR4, 0x180, URZ ;  /* 0x00000180040a7890 */ /* 0x000fe4000fffe03f */
[----:B------:R-:W-:Y:S01]  /*1290*/  QGMMA.64x64x32.F32.E4M3.E4M3 R120, gdesc[UR4], RZ, !UPT ;  /* 0x00e00000047879f3 */ /* 0x000fe2000c7008ff */
[----:B------:R-:W-:Y:S01]  /*12a0*/  UMOV UR5, 0xc0000010 ;  /* 0xc000001000057882 */ /* 0x000fe20000000000 */
[----:B------:R-:W-:-:S02]  /*12b0*/  UMOV UR4, UR8 ;  /* 0x0000000800047c82 */ /* 0x000fc40008000000 */
[----:B------:R-:W-:Y:S01]  /*12c0*/  QGMMA.64x64x32.F32.E4M3.E4M3 R88, gdesc[UR4], RZ, !UPT ;  /* 0x00e00000045879f3 */ /* 0x000fe2000c7008ff */
[----:B------:R-:W-:Y:S01]  /*12d0*/  UMOV UR4, UR9 ;  /* 0x0000000900047c82 */ /* 0x000fe20008000000 */
[----:B------:R-:W-:Y:S02]  /*12e0*/  UMOV UR5, 0xc0000010 ;  /* 0xc000001000057882 */ /* 0x000fe40000000000 */
[----:B------:R-:W-:Y:S01]  /*12f0*/  QGMMA.64x64x32.F32.E4M3.E4M3 R56, gdesc[UR4], RZ, !UPT ;  /* 0x00e00000043879f3 */ /* 0x000fe2000c7008ff */
[----:B------:R-:W-:Y:S01]  /*1300*/  UMOV UR4, UR10 ;  /* 0x0000000a00047c82 */ /* 0x000fe20008000000 */
[----:B------:R-:W-:Y:S02]  /*1310*/  UMOV UR5, 0xc0000010 ;  /* 0xc000001000057882 */ /* 0x000fe40000000000 */
[----:B------:R-:W-:Y:S01]  /*1320*/  QGMMA.64x64x32.F32.E4M3.E4M3 R24, gdesc[UR4], RZ, !UPT, gsb0 ;  /* 0x00e00000041879f3 */ /* 0x000fe2000c0008ff */
[----:B------:R-:W-:-:S05]  /*1330*/  UMOV UR4, 0x1 ;  /* 0x0000000100047882 */ /* 0x000fca0000000000 */
.L_x_15:
[----:B0-----:R-:W-:-:S05]  /*1340*/  VIMNMX R3, R4, 0x1, PT ;  /* 0x0000000104037848 */ /* 0x001fca0003fe0100 */
[----:B------:R-:W-:-:S05]  /*1350*/  IMAD.IADD R3, R4, 0x1, -R3 ;  /* 0x0000000104037824 */ /* 0x000fca00078e0a03 */
[----:B------:R-:W-:-:S13]  /*1360*/  ISETP.GE.AND P1, PT, R3, 0x1, PT ;  /* 0x000000010300780c */ /* 0x000fda0003f26270 */
[----:B------:R-:W-:Y:S05]  /*1370*/  @!P1 BRA `(.L_x_18) ;  /* 0x0000000400089947 */ /* 0x000fea0003800000 */
[----:B------:R-:W0:Y:S01]  /*1380*/  S2UR UR6, SR_CgaCtaId ;  /* 0x00000000000679c3 */ /* 0x000e220000008800 */
[----:B------:R-:W-:Y:S01]  /*1390*/  UMOV UR5, 0x400 ;  /* 0x0000040000057882 */ /* 0x000fe20000000000 */
[----:B------:R-:W-:Y:S01]  /*13a0*/  LOP3.LUT R11, R8, 0x1, RZ, 0xfc, !PT ;  /* 0x00000001080b7812 */ /* 0x000fe200078efcff */
[----:B------:R-:W-:Y:S01]  /*13b0*/  IMAD.MOV.U32 R10, RZ, RZ, RZ ;  /* 0x000000ffff0a7224 */ /* 0x000fe200078e00ff */
[----:B------:R-:W-:Y:S01]  /*13c0*/  UISETP.NE.U32.AND UP0, UPT, UR4, URZ, UPT ;  /* 0x0000003f0400728c */ /* 0x000fe2000bf05070 */
[----:B------:R-:W-:Y:S02]  /*13d0*/  IMAD.MOV.U32 R4, RZ, RZ, R3 ;  /* 0x000000ffff047224 */ /* 0x000fe400078e0003 */
[----:B------:R-:W-:Y:S01]  /*13e0*/  IMAD.MOV.U32 R5, RZ, RZ, RZ ;  /* 0x000000ffff057224 */ /* 0x000fe200078e00ff */
[----:B0-----:R-:W-:-:S04]  /*13f0*/  ULEA UR14, UR6, UR5, 0x18 ;  /* 0x00000005060e7291 */ /* 0x001fc8000f8ec03f */
[----:B------:R-:W-:Y:S02]  /*1400*/  UIADD3 UR5, UR14, 0x2c000, URZ ;  /* 0x0002c0000e057890 */ /* 0x000fe4000fffe03f */
[----:B------:R-:W-:Y:S02]  /*1410*/  USHF.R.U32.HI UR6, URZ, 0x4, UR14 ;  /* 0x000000043f067899 */ /* 0x000fe4000801160e */
[----:B------:R-:W-:Y:S02]  /*1420*/  USHF.R.U32.HI UR5, URZ, 0x4, UR5 ;  /* 0x000000043f057899 */ /* 0x000fe40008011605 */
[----:B------:R-:W-:Y:S02]  /*1430*/  ULOP3.LUT UR6, UR6, 0x3fff, URZ, 0xc0, !UPT ;  /* 0x00003fff06067892 */ /* 0x000fe4000f8ec03f */
[----:B------:R-:W-:Y:S02]  /*1440*/  ULOP3.LUT UR5, UR5, 0x3fff, URZ, 0xc0, !UPT ;  /* 0x00003fff05057892 */ /* 0x000fe4000f8ec03f */
[----:B------:R-:W-:-:S02]  /*1450*/  ULOP3.LUT UR16, UR6, 0x10000, URZ, 0xfc, !UPT ;  /* 0x0001000006107892 */ /* 0x000fc4000f8efc3f */
[----:B------:R-:W-:-:S12]  /*1460*/  ULOP3.LUT UR15, UR5, 0x10000, URZ, 0xfc, !UPT ;  /* 0x00010000050f7892 */ /* 0x000fd8000f8efc3f */
.L_x_23:
[----:B------:R-:W-:-:S13]  /*1470*/  ISETP.NE.AND P2, PT, R11, 0x3, PT ;  /* 0x000000030b00780c */ /* 0x000fda0003f45270 */
[----:B------:R-:W-:Y:S05]  /*1480*/  @!P2 BRA `(.L_x_19) ;  /* 0x000000000004a947 */ /* 0x000fea0003800000 */
[----:B------:R-:W-:Y:S01]  /*1490*/  BPT.TRAP 0x1 ;  /* 0x000000040000795c */ /* 0x000fe20000300000 */
.L_x_19:
[----:B------:R-:W-:Y:S01]  /*14a0*/  SHF.L.U32 R6, R10, 0x1f, RZ ;  /* 0x0000001f0a067819 */ /* 0x000fe200000006ff */
[----:B------:R-:W-:-:S12]  /*14b0*/  ULEA UR5, UR4, UR14, 0x3 ;  /* 0x0000000e04057291 */ /* 0x000fd8000f8e183f */
.L_x_20:
[----:B0-----:R-:W-:-:S04]  /*14c0*/  IMAD.U32 R7, RZ, RZ, UR5 ;  /* 0x00000005ff077e24 */ /* 0x001fc8000f8e00ff */
[----:B------:R0:W1:Y:S03]  /*14d0*/  SYNCS.PHASECHK.TRANS64.TRYWAIT P1, [R7+URZ+0x37000], R6 ;  /* 0x03700006070075a7 */ /* 0x000066000802017f */
[----:B-1----:R-:W-:Y:S05]  /*14e0*/  @!P1 NANOSLEEP.SYNCS 0x989680 ;  /* 0x009896800000995d */ /* 0x002fea0003900000 */
[----:B------:R-:W1:Y:S02]  /*14f0*/  @!P1 SYNCS.PHASECHK.TRANS64 P1, [R7+URZ+0x37000], R6 ;  /* 0x03700006070095a7 */ /* 0x000e64000802007f */
[----:B-1----:R-:W-:Y:S05]  /*1500*/  @!P1 BRA `(.L_x_20) ;  /* 0xfffffffc00ec9947 */ /* 0x002fea000383ffff */
[----:B------:R-:W-:Y:S01]  /*1510*/  ULEA UR8, UR4, UR16, 0x9 ;  /* 0x0000001004087291 */ /* 0x000fe2000f8e483f */
[----:B------:R-:W-:Y:S01]  /*1520*/  WARPGROUP.ARRIVE ;  /* 0x00000000000079c5 */ /* 0x000fe20000000000 */
[----:B------:R-:W-:Y:S02]  /*1530*/  ULEA UR10, UR4, UR15, 0x7 ;  /* 0x0000000f040a7291 */ /* 0x000fe4000f8e383f */
[----:B------:R-:W-:Y:S02]  /*1540*/  UIADD3 UR5, UR8, 0x80, URZ ;  /* 0x0000008008057890 */ /* 0x000fe4000fffe03f */
[----:B------:R-:W-:Y:S01]  /*1550*/  UIADD3 UR6, UR8, 0x100, URZ ;  /* 0x0000010008067890 */ /* 0x000fe2000fffe03f */
[----:B------:R-:W-:Y:S01]  /*1560*/  UMOV UR9, 0xc0000010 ;  /* 0xc000001000097882 */ /* 0x000fe20000000000 */
[----:B------:R-:W-:Y:S01]  /*1570*/  UMOV UR11, 0xc0000010 ;  /* 0xc0000010000b7882 */ /* 0x000fe20000000000 */
[----:B------:R-:W-:Y:S02]  /*1580*/  UIADD3 UR7, UR8, 0x180, URZ ;  /* 0x0000018008077890 */ /* 0x000fe4000fffe03f */
[----:B------:R-:W-:Y:S01]  /*1590*/  QGMMA.64x64x32.F32.E4M3.E4M3 R120, gdesc[UR8], R120, UP0 ;  /* 0x00e00000087879f3 */ /* 0x000fe2000bf00878 */
[----:B------:R-:W-:Y:S01]  /*15a0*/  UMOV UR9, 0xc0000010 ;  /* 0xc000001000097882 */ /* 0x000fe20000000000 */
[----:B------:R-:W-:-:S02]  /*15b0*/  UMOV UR8, UR5 ;  /* 0x0000000500087c82 */ /* 0x000fc40008000000 */
[----:B------:R-:W-:Y:S01]  /*15c0*/  QGMMA.64x64x32.F32.E4M3.E4M3 R88, gdesc[UR8], R88, UP0 ;  /* 0x00e00000085879f3 */ /* 0x000fe2000bf00858 */
[----:B------:R-:W-:Y:S01]  /*15d0*/  UMOV UR8, UR6 ;  /* 0x0000000600087c82 */ /* 0x000fe20008000000 */
[----:B------:R-:W-:Y:S02]  /*15e0*/  UMOV UR9, 0xc0000010 ;  /* 0xc000001000097882 */ /* 0x000fe40000000000 */
[----:B------:R-:W-:Y:S01]  /*15f0*/  QGMMA.64x64x32.F32.E4M3.E4M3 R56, gdesc[UR8], R56, UP0 ;  /* 0x00e00000083879f3 */ /* 0x000fe2000bf00838 */
[----:B------:R-:W-:Y:S01]  /*1600*/  UMOV UR8, UR7 ;  /* 0x0000000700087c82 */ /* 0x000fe20008000000 */
[----:B------:R-:W-:Y:S02]  /*1610*/  UMOV UR9, 0xc0000010 ;  /* 0xc000001000097882 */ /* 0x000fe40000000000 */
[----:B------:R-:W-:Y:S03]  /*1620*/  QGMMA.64x64x32.F32.E4M3.E4M3 R24, gdesc[UR8], R24, UP0, gsb0 ;  /* 0x00e00000081879f3 */ /* 0x000fe6000b800818 */
[----:B------:R-:W-:-:S02]  /*1630*/  WARPGROUP.DEPBAR.LE gsb0, 0x1 ;  /* 0x00008000000079c5 */ /* 0x000fc40000010100 */
[----:B------:R-:W-:Y:S05]  /*1640*/  @!P2 BRA `(.L_x_21) ;  /* 0x000000000004a947 */ /* 0x000fea0003800000 */
[----:B------:R-:W-:Y:S01]  /*1650*/  BPT.TRAP 0x1 ;  /* 0x000000040000795c */ /* 0x000fe20000300000 */
.L_x_21:
[----:B------:R-:W-:-:S13]  /*1660*/  ISETP.NE.AND P1, PT, R14, RZ, PT ;  /* 0x000000ff0e00720c */ /* 0x000fda0003f25270 */
[----:B0-----:R-:W-:-:S05]  /*1670*/  @P1 LEA R6, R5, UR14, 0x3 ;  /* 0x0000000e05061c11 */ /* 0x001fca000f8e18ff */
[----:B------:R-:W-:-:S05]  /*1680*/  @P1 VIADD R6, R6, 0x370b0 ;  /* 0x000370b006061836 */ /* 0x000fca0000000000 */
[----:B------:R-:W-:-:S04]  /*1690*/  @P1 PRMT R6, R9, 0x654, R6 ;  /* 0x0000065409061816 */ /* 0x000fc80000000006 */
[----:B------:R0:W-:Y:S01]  /*16a0*/  @P1 SYNCS.ARRIVE.TRANS64.RED.A1T0 RZ, [R6+URZ], RZ ;  /* 0x000000ff06ff19a7 */ /* 0x0001e2000810043f */
[----:B------:R-:W-:-:S13]  /*16b0*/  ISETP.GT.U32.AND P1, PT, R8, 0x1, PT ;  /* 0x000000010800780c */ /* 0x000fda0003f24070 */
[----:B0-----:R-:W-:Y:S05]  /*16c0*/  @P1 BRA `(.L_x_22) ;  /* 0x0000000000041947 */ /* 0x001fea0003800000 */
[----:B------:R-:W-:Y:S01]  /*16d0*/  BPT.TRAP 0x1 ;  /* 0x000000040000795c */ /* 0x000fe20000300000 */
.L_x_22:
[----:B------:R-:W-:Y:S01]  /*16e0*/  UIADD3 UR4, UR4, 0x1, URZ ;  /* 0x0000000104047890 */ /* 0x000fe2000fffe03f */
[C---:B------:R-:W-:Y:S01]  /*16f0*/  ISETP.GT.AND P2, PT, R4.reuse, 0x1, PT ;  /* 0x000000010400780c */ /* 0x040fe20003f44270 */
[----:B------:R-:W-:Y:S02]  /*1700*/  VIADD R5, R5, 0x1 ;  /* 0x0000000105057836 */ /* 0x000fe40000000000 */
[----:B------:R-:W-:Y:S01]  /*1710*/  UISETP.NE.AND UP0, UPT, UR4, 0x16, UPT ;  /* 0x000000160400788c */ /* 0x000fe2000bf05270 */
[----:B------:R-:W-:Y:S02]  /*1720*/  VIADD R4, R4, 0xffffffff ;  /* 0xffffffff04047836 */ /* 0x000fe40000000000 */
[C---:B------:R-:W-:Y:S01]  /*1730*/  ISETP.NE.AND P1, PT, R5.reuse, 0x16, PT ;  /* 0x000000160500780c */ /* 0x040fe20003f25270 */
[----:B------:R-:W-:Y:S02]  /*1740*/  USEL UR5, URZ, 0x1, UP0 ;  /* 0x000000013f057887 */ /* 0x000fe40008000000 */
[----:B------:R-:W-:Y:S01]  /*1750*/  USEL UR4, UR4, URZ, UP0 ;  /* 0x0000003f04047287 */ /* 0x000fe20008000000 */
[----:B------:R-:W-:Y:S01]  /*1760*/  SEL R5, R5, RZ, P1 ;  /* 0x000000ff05057207 */ /* 0x000fe20000800000 */
[----:B------:R-:W-:-:S02]  /*1770*/  UPLOP3.LUT UP0, UPT, UPT, UPT, UPT, 0x80, 0x0 ;  /* 0x000000000000789c */ /* 0x000fc40003f0f070 */
[----:B------:R-:W-:Y:S01]  /*1780*/  LOP3.LUT R10, R10, UR5, RZ, 0x3c, !PT ;  /* 0x000000050a0a7c12 */ /* 0x000fe2000f8e3cff */
[----:B------:R-:W-:Y:S08]  /*1790*/  @P2 BRA `(.L_x_23) ;  /* 0xfffffffc00342947 */ /* 0x000ff0000383ffff */
.L_x_18:
[----:B------:R-:W-:Y:S02]  /*17a0*/  WARPGROUP.DEPBAR.LE gsb0, 0x0 ;  /* 0x00008000000079c5 */ /* 0x000fe40000010000 */
[----:B------:R-:W-:Y:S05]  /*17b0*/  @!P0 BRA `(.L_x_24) ;  /* 0x0000000000548947 */ /* 0x000fea0003800000 */
[----:B------:R-:W-:-:S04]  /*17c0*/  LOP3.LUT R4, R8, 0x1, RZ, 0xfc, !PT ;  /* 0x0000000108047812 */ /* 0x000fc800078efcff */
[----:B------:R-:W-:-:S13]  /*17d0*/  ISETP.NE.AND P0, PT, R4, 0x3, PT ;  /* 0x000000030400780c */ /* 0x000fda0003f05270 */
[----:B------:R-:W-:Y:S05]  /*17e0*/  @!P0 BRA `(.L_x_25) ;  /* 0x0000000000048947 */ /* 0x000fea0003800000 */
[----:B------:R-:W-:Y:S01]  /*17f0*/  BPT.TRAP 0x1 ;  /* 0x000000040000795c */ /* 0x000fe20000300000 */
.L_x_25:
[----:B------:R-:W-:Y:S01]  /*1800*/  ISETP.NE.AND P0, PT, R14, RZ, PT ;  /* 0x000000ff0e00720c */ /* 0x000fe20003f05270 */
[----:B------:R-:W-:Y:S01]  /*1810*/  BSSY B0, `(.L_x_26) ;  /* 0x000000d000007945 */ /* 0x000fe20003800000 */
[----:B------:R-:W-:-:S11]  /*1820*/  ISETP.GT.U32.AND P1, PT, R8, 0x1, PT ;  /* 0x000000010800780c */ /* 0x000fd60003f24070 */
[----:B------:R-:W-:Y:S05]  /*1830*/  @!P0 BRA `(.L_x_27) ;  /* 0x0000000000288947 */ /* 0x000fea0003800000 */
[----:B------:R-:W0:Y:S01]  /*1840*/  S2R R6, SR_CgaCtaId ;  /* 0x0000000000067919 */ /* 0x000e220000008800 */
[----:B------:R-:W-:-:S05]  /*1850*/  IMAD.WIDE.U32 R4, R3, -0x45d1745d, RZ ;  /* 0xba2e8ba303047825 */ /* 0x000fca00078e00ff */
[----:B------:R-:W-:Y:S02]  /*1860*/  SHF.R.U32.HI R4, RZ, 0x4, R5 ;  /* 0x00000004ff047819 */ /* 0x000fe40000011605 */
[----:B------:R-:W-:-:S03]  /*1870*/  MOV R5, 0x400 ;  /* 0x0000040000057802 */ /* 0x000fc60000000f00 */
[----:B------:R-:W-:Y:S01]  /*1880*/  IMAD R3, R4, -0x16, R3 ;  /* 0xffffffea04037824 */ /* 0x000fe200078e0203 */
[----:B0-----:R-:W-:-:S05]  /*1890*/  LEA R6, R6, R5, 0x18 ;  /* 0x0000000506067211 */ /* 0x001fca00078ec0ff */
[----:B------:R-:W-:-:S04]  /*18a0*/  IMAD R3, R3, 0x8, R6 ;  /* 0x0000000803037824 */ /* 0x000fc800078e0206 */
[----:B------:R-:W-:-:S05]  /*18b0*/  VIADD R4, R3, 0x370b0 ;  /* 0x000370b003047836 */ /* 0x000fca0000000000 */
[----:B------:R-:W-:-:S04]  /*18c0*/  PRMT R4, R9, 0x654, R4 ;  /* 0x0000065409047816 */ /* 0x000fc80000000004 */
[----:B------:R0:W-:Y:S03]  /*18d0*/  SYNCS.ARRIVE.TRANS64.RED.A1T0 RZ, [R4+URZ], RZ ;  /* 0x000000ff04ff79a7 */ /* 0x0001e6000810043f */
.L_x_27:
[----:B------:R-:W-:Y:S05]  /*18e0*/  BSYNC B0 ;  /* 0x0000000000007941 */ /* 0x000fea0003800000 */
.L_x_26:
[----:B------:R-:W-:Y:S05]  /*18f0*/  @P1 BRA `(.L_x_24) ;  /* 0x0000000000041947 */ /* 0x000fea0003800000 */
[----:B------:R-:W-:Y:S01]  /*1900*/  BPT.TRAP 0x1 ;  /* 0x000000040000795c */ /* 0x000fe20000300000 */
.L_x_24:
[----:B------:R-:W0:Y:S01]  /*1910*/  S2R R3, SR_TID.X ;  /* 0x0000000000037919 */ /* 0x000e220000002100 */
[----:B------:R-:W-:Y:S01]  /*1920*/  ULDC.64 UR4, c[0x0][0x280] ;  /* 0x0000a00000047ab9 */ /* 0x000fe20000000a00 */
[----:B------:R-:W1:Y:S01]  /*1930*/  S2R R5, SR_CTAID.Y ;  /* 0x0000000000057919 */ /* 0x000e620000002600 */
[----:B------:R-:W3:Y:S01]  /*1940*/  S2R R13, SR_CTAID.X ;  /* 0x00000000000d7919 */ /* 0x000ee20000002500 */
[----:B0-----:R-:W-:-:S04]  /*1950*/  SHF.R.S32.HI R4, RZ, 0x1f, R3 ;  /* 0x0000001fff047819 */ /* 0x001fc80000011403 */
[----:B------:R-:W-:-:S04]  /*1960*/  LEA.HI R4, R4, R3, RZ, 0x7 ;  /* 0x0000000304047211 */ /* 0x000fc800078f38ff */
[----:B------:R-:W-:Y:S01]  /*1970*/  LOP3.LUT R4, R4, 0xffffff80, RZ, 0xc0, !PT ;  /* 0xffffff8004047812 */ /* 0x000fe200078ec0ff */
[----:B---3--:R-:W-:-:S04]  /*1980*/  IMAD.SHL.U32 R8, R13, 0x100, RZ ;  /* 0x000001000d087824 */ /* 0x008fc800078e00ff */
[----:B------:R-:W-:Y:S02]  /*1990*/  IMAD.IADD R10, R3, 0x1, -R4 ;  /* 0x00000001030a7824 */ /* 0x000fe400078e0a04 */
[----:B-1----:R-:W-:-:S03]  /*19a0*/  IMAD.SHL.U32 R3, R5, 0x40, RZ ;  /* 0x0000004005037824 */ /* 0x002fc600078e00ff */
[----:B------:R-:W-:Y:S02]  /*19b0*/  SHF.R.S32.HI R9, RZ, 0x1f, R10 ;  /* 0x0000001fff097819 */ /* 0x000fe4000001140a */
[----:B------:R-:W-:Y:S02]  /*19c0*/  ISETP.GE.AND P0, PT, R3, UR5, PT ;  /* 0x0000000503007c0c */ /* 0x000fe4000bf06270 */
[----:B------:R-:W-:Y:S02]  /*19d0*/  LEA.HI R4, R9, R10, RZ, 0x2 ;  /* 0x0000000a09047211 */ /* 0x000fe400078f10ff */
[----:B------:R-:W-:Y:S02]  /*19e0*/  ISETP.GE.OR P0, PT, R8, UR4, P0 ;  /* 0x0000000408007c0c */ /* 0x000fe40008706670 */
[--C-:B------:R-:W-:Y:S02]  /*19f0*/  SHF.R.S32.HI R6, RZ, 0x2, R4.reuse ;  /* 0x00000002ff067819 */ /* 0x100fe40000011404 */
[----:B------:R-:W-:-:S04]  /*1a00*/  SHF.R.S32.HI R5, RZ, 0x1f, R4 ;  /* 0x0000001fff057819 */ /* 0x000fc80000011404 */
[----:B------:R-:W-:-:S05]  /*1a10*/  LEA.HI R5, R5, R6, RZ, 0x3 ;  /* 0x0000000605057211 */ /* 0x000fca00078f18ff */
[----:B------:R-:W-:Y:S05]  /*1a20*/  @P0 EXIT ;  /* 0x000000000000094d */ /* 0x000fea0003800000 */
[----:B------:R-:W-:Y:S01]  /*1a30*/  LOP3.LUT R7, R5, 0xfffffff8, RZ, 0xc0, !PT ;  /* 0xfffffff805077812 */ /* 0x000fe200078ec0ff */
[----:B------:R-:W0:Y:S01]  /*1a40*/  LDC.64 R156, c[0x0][0x658] ;  /* 0x00019600ff9c7b82 */ /* 0x000e220000000a00 */
[----:B------:R-:W-:-:S03]  /*1a50*/  LOP3.LUT R5, R4, 0x7ffffffc, RZ, 0xc0, !PT ;  /* 0x7ffffffc04057812 */ /* 0x000fc600078ec0ff */
[----:B------:R-:W-:Y:S01]  /*1a60*/  IMAD.IADD R4, R6, 0x1, -R7 ;  /* 0x0000000106047824 */ /* 0x000fe200078e0a07 */
[----:B------:R-:W-:Y:S01]  /*1a70*/  LEA.HI R7, R9, R10, RZ, 0x5 ;  /* 0x0000000a09077211 */ /* 0x000fe200078f28ff */
[----:B------:R-:W-:-:S03]  /*1a80*/  IMAD.IADD R6, R10, 0x1, -R5 ;  /* 0x000000010a067824 */ /* 0x000fc600078e0a05 */
[--C-:B------:R-:W-:Y:S01]  /*1a90*/  SHF.R.S32.HI R5, RZ, 0x1f, R4.reuse ;  /* 0x0000001fff057819 */ /* 0x100fe20000011404 */
[----:B------:R-:W-:Y:S01]  /*1aa0*/  IMAD.SHL.U32 R6, R6, 0x2, RZ ;  /* 0x0000000206067824 */ /* 0x000fe200078e00ff */
[----:B------:R-:W-:Y:S01]  /*1ab0*/  SHF.R.S32.HI R7, RZ, 0x5, R7 ;  /* 0x00000005ff077819 */ /* 0x000fe20000011407 */
[----:B------:R-:W-:-:S03]  /*1ac0*/  IMAD.WIDE R12, R13, 0x100, R4 ;  /* 0x000001000d0c7825 */ /* 0x000fc600078e0204 */
[----:B------:R-:W-:Y:S02]  /*1ad0*/  SHF.R.S32.HI R14, RZ, 0x1f, R6 ;  /* 0x0000001fff0e7819 */ /* 0x000fe40000011406 */
[----:B------:R-:W-:Y:S01]  /*1ae0*/  IADD3 R10, P0, R3, R6, RZ ;  /* 0x00000006030a7210 */ /* 0x000fe20007f1e0ff */
[C---:B------:R-:W-:Y:S02]  /*1af0*/  IMAD R5, R7.reuse, -0x10, -R8 ;  /* 0xfffffff007057824 */ /* 0x040fe400078e0a08 */
[----:B------:R-:W-:Y:S01]  /*1b00*/  IMAD.WIDE R12, R7, 0x10, R12 ;  /* 0x00000010070c7825 */ /* 0x000fe200078e020c */
[----:B------:R-:W-:Y:S02]  /*1b10*/  LEA.HI.X.SX32 R11, R3, R14, 0x1, P0 ;  /* 0x0000000e030b7211 */ /* 0x000fe400000f0eff */
[----:B-----5:R-:W-:Y:S01]  /*1b20*/  FSETP.NEU.AND P0, PT, R0, RZ, PT ;  /* 0x000000ff0000720b */ /* 0x020fe20003f0d000 */
[----:B0-----:R-:W-:Y:S01]  /*1b30*/  IMAD.SHL.U32 R8, R156, 0x40, RZ ;  /* 0x000000409c087824 */ /* 0x001fe200078e00ff */
[----:B------:R-:W-:Y:S01]  /*1b40*/  IADD3 R4, R5, UR4, -R4 ;  /* 0x0000000405047c10 */ /* 0x000fe2000fffe804 */
[-C--:B------:R-:W-:Y:S01]  /*1b50*/  IMAD R5, R13, R156.reuse, RZ ;  /* 0x0000009c0d057224 */ /* 0x080fe200078e02ff */
[----:B------:R-:W-:Y:S01]  /*1b60*/  IADD3 R3, -R6, UR5, -R3 ;  /* 0x0000000506037c10 */ /* 0x000fe2000fffe903 */
[----:B------:R-:W-:Y:S01]  /*1b70*/  IMAD.WIDE.U32 R158, R12, R156, R10 ;  /* 0x0000009c0c9e7225 */ /* 0x000fe200078e000a */
[----:B------:R-:W-:-:S02]  /*1b80*/  SHF.L.U64.HI R6, R156, 0x3, R157 ;  /* 0x000000039c067819 */ /* 0x000fc4000001029d */
[----:B------:R-:W-:Y:S01]  /*1b90*/  SHF.L.U64.HI R7, R156, 0x6, R157 ;  /* 0x000000069c077819 */ /* 0x000fe2000001029d */
[----:B------:R-:W-:Y:S02]  /*1ba0*/  IMAD R161, R12, R157, R5 ;  /* 0x0000009d0ca17224 */ /* 0x000fe400078e0205 */
[----:B------:R-:W-:Y:S02]  /*1bb0*/  IMAD.SHL.U32 R5, R156, 0x8, RZ ;  /* 0x000000089c057824 */ /* 0x000fe400078e00ff */
[----:B------:R-:W-:Y:S01]  /*1bc0*/  IMAD.IADD R161, R159, 0x1, R161 ;  /* 0x000000019fa17824 */ /* 0x000fe200078e02a1 */
[----:B------:R-:W-:Y:S06]  /*1bd0*/  @!P0 BRA `(.L_x_28) ;  /* 0x0000007800f48947 */ /* 0x000fec0003800000 */
[----:B------:R-:W-:Y:S01]  /*1be0*/  ULDC.64 UR4, c[0x0][0x630] ;  /* 0x00018c0000047ab9 */ /* 0x000fe20000000a00 */
[----:B------:R-:W-:Y:S01]  /*1bf0*/  ISETP.GE.AND P1, PT, R4, 0x1, PT ;  /* 0x000000010400780c */ /* 0x000fe20003f26270 */
[----:B------:R-:W-:Y:S01]  /*1c00*/  IMAD R9, R13, UR4, RZ ;  /* 0x000000040d097c24 */ /* 0x000fe2000f8e02ff */
[----:B------:R-:W-:Y:S01]  /*1c10*/  ULDC.64 UR6, c[0x0][0x628] ;  /* 0x00018a0000067ab9 */ /* 0x000fe20000000a00 */
[----:B------:R-:W-:Y:S01]  /*1c20*/  IMAD.WIDE.U32 R14, R12, UR4, R10 ;  /* 0x000000040c0e7c25 */ /* 0x000fe2000f8e000a */
[----:B------:R-:W-:-:S03]  /*1c30*/  ISETP.LT.OR P0, PT, R3, 0x1, !P1 ;  /* 0x000000010300780c */ /* 0x000fc60004f01670 */
[----:B------:R-:W-:Y:S01]  /*1c40*/  IMAD R9, R12, UR5, R9 ;  /* 0x000000050c097c24 */ /* 0x000fe2000f8e0209 */
[----:B------:R-:W-:-:S04]  /*1c50*/  IADD3 R14, P2, R14, UR6, RZ ;  /* 0x000000060e0e7c10 */ /* 0x000fc8000ff5e0ff */
[--C-:B------:R-:W-:Y:S02]  /*1c60*/  IADD3.X R15, R15, UR7, R9.reuse, P2, !PT ;  /* 0x000000070f0f7c10 */ /* 0x100fe400097fe409 */
[----:B------:R-:W-:-:S03]  /*1c70*/  PRMT R9, RZ, 0x7610, R9 ;  /* 0x00007610ff097816 */ /* 0x000fc60000000009 */
[----:B------:R-:W0:Y:S03]  /*1c80*/  @!P0 LDC.64 R16, c[0x0][0x650] ;  /* 0x00019400ff108b82 */ /* 0x000e260000000a00 */
[----:B------:R-:W3:Y:S01]  /*1c90*/  @!P0 LDG.E.U8 R9, desc[UR12][R14.64] ;  /* 0x0000000c0e098981 */ /* 0x000ee2000c1e1100 */
[----:B------:R-:W-:-:S13]  /*1ca0*/  ISETP.LT.OR P2, PT, R3, 0x2, !P1 ;  /* 0x000000020300780c */ /* 0x000fda0004f41670 */
[----:B------:R-:W1:Y:S01]  /*1cb0*/  @!P2 LDC.64 R152, c[0x0][0x650] ;  /* 0x00019400ff98ab82 */ /* 0x000e620000000a00 */
[----:B0-----:R-:W-:-:S05]  /*1cc0*/  @!P0 IADD3 R16, P3, R158, R16, RZ ;  /* 0x000000109e108210 */ /* 0x001fca0007f7e0ff */
[----:B------:R-:W-:Y:S01]  /*1cd0*/  @!P0 IMAD.X R17, R161, 0x1, R17, P3 ;  /* 0x00000001a1118824 */ /* 0x000fe200018e0611 */
[----:B---3--:R-:W-:-:S04]  /*1ce0*/  LOP3.LUT R9, R9, 0xff, RZ, 0xc0, !PT ;  /* 0x000000ff09097812 */ /* 0x008fc800078ec0ff */
[----:B------:R-:W-:-:S05]  /*1cf0*/  F2FP.F16.E4M3.UNPACK_B R9, R9 ;  /* 0x00000009ff09723e */ /* 0x000fca00020006ff */
[----:B------:R-:W-:-:S05]  /*1d00*/  HADD2.F32 R9, -RZ, R9.H0_H0 ;  /* 0x20000009ff097230 */ /* 0x000fca0000004100 */
[----:B------:R-:W-:-:S04]  /*1d10*/  FMUL R9, R9, R0 ;  /* 0x0000000009097220 */ /* 0x000fc80000400000 */
[----:B--2---:R-:W-:-:S05]  /*1d20*/  FFMA R9, R120, R2, R9 ;  /* 0x0000000278097223 */ /* 0x004fca0000000009 */
[----:B------:R-:W-:Y:S02]  /*1d30*/  F2FP.SATFINITE.E4M3.F32.PACK_AB_MERGE_C R23, RZ, R9, RZ ;  /* 0x00000009ff17723e */ /* 0x000fe400048070ff */
[----:B------:R-:W-:-:S03]  /*1d40*/  PRMT R9, RZ, 0x7610, R9 ;  /* 0x00007610ff097816 */ /* 0x000fc60000000009 */
[----:B------:R0:W-:Y:S04]  /*1d50*/  @!P0 STG.E.U8 desc[UR12][R16.64], R23 ;  /* 0x0000001710008986 */ /* 0x0001e8000c10110c */
[----:B------:R-:W2:Y:S01]  /*1d60*/  @!P2 LDG.E.U8 R9, desc[UR12][R14.64+0x1] ;  /* 0x0000010c0e09a981 */ /* 0x000ea2000c1e1100 */
[----:B------:R-:W-:-:S05]  /*1d70*/  IADD3 R21, P0, R12, 0x8, RZ ;  /* 0x000000080c157810 */ /* 0x000fca0007f1e0ff */
[----:B------:R-:W-:Y:S01]  /*1d80*/  IMAD.X R22, RZ, RZ, R13, P0 ;  /* 0x000000ffff167224 */ /* 0x000fe200000e060d */
[----:B------:R-:W-:Y:S01]  /*1d90*/  ISETP.GE.AND P0, PT, R4, 0x9, PT ;  /* 0x000000090400780c */ /* 0x000fe20003f06270 */
[----:B------:R-:W-:-:S03]  /*1da0*/  IMAD.WIDE.U32 R18, R21, UR4, R10 ;  /* 0x0000000415127c25 */ /* 0x000fc6000f8e000a */
[----:B------:R-:W-:Y:S01]  /*1db0*/  ISETP.LT.OR P3, PT, R3, 0x1, !P0 ;  /* 0x000000010300780c */ /* 0x000fe20004761670 */
[----:B------:R-:W-:Y:S01]  /*1dc0*/  IMAD R22, R22, UR4, RZ ;  /* 0x0000000416167c24 */ /* 0x000fe2000f8e02ff */
[----:B0-----:R-:W-:Y:S02]  /*1dd0*/  IADD3 R16, P4, R18, UR6, RZ ;  /* 0x0000000612107c10 */ /* 0x001fe4000ff9e0ff */
[----:B--2---:R-:W-:-:S04]  /*1de0*/  LOP3.LUT R9, R9, 0xff, RZ, 0xc0, !PT ;  /* 0x000000ff09097812 */ /* 0x004fc800078ec0ff */
[----:B------:R-:W-:-:S05]  /*1df0*/  F2FP.F16.E4M3.UNPACK_B R9, R9 ;  /* 0x00000009ff09723e */ /* 0x000fca00020006ff */
[----:B------:R-:W-:-:S05]  /*1e00*/  HADD2.F32 R9, -RZ, R9.H0_H0 ;  /* 0x20000009ff097230 */ /* 0x000fca0000004100 */
[----:B------:R-:W-:Y:S01]  /*1e10*/  FMUL R20, R9, R0 ;  /* 0x0000000009147220 */ /* 0x000fe20000400000 */
[----:B------:R-:W-:-:S03]  /*1e20*/  IMAD R9, R21, UR5, R22 ;  /* 0x0000000515097c24 */ /* 0x000fc6000f8e0216 */
[----:B------:R-:W-:Y:S01]  /*1e30*/  FFMA R121, R121, R2, R20 ;  /* 0x0000000279797223 */ /* 0x000fe20000000014 */
[----:B-1----:R-:W-:Y:S02]  /*1e40*/  @!P2 IADD3 R20, P5, R158, R152, RZ ;  /* 0x000000989e14a210 */ /* 0x002fe40007fbe0ff */
[----:B------:R-:W-:Y:S02]  /*1e50*/  IADD3.X R17, R19, UR7, R9, P4, !PT ;  /* 0x0000000713117c10 */ /* 0x000fe4000a7fe409 */
[----:B------:R-:W-:Y:S01]  /*1e60*/  F2FP.SATFINITE.E4M3.F32.PACK_AB_MERGE_C R121, RZ, R121, RZ ;  /* 0x00000079ff79723e */ /* 0x000fe200048070ff */
[----:B------:R-:W-:Y:S01]  /*1e70*/  @!P2 IMAD.X R21, R161, 0x1, R153, P5 ;  /* 0x00000001a115a824 */ /* 0x000fe200028e0699 */
[----:B------:R-:W-:Y:S01]  /*1e80*/  PRMT R9, RZ, 0x7610, R9 ;  /* 0x00007610ff097816 */ /* 0x000fe20000000009 */
[----:B------:R-:W0:Y:S03]  /*1e90*/  @!P3 LDC.64 R18, c[0x0][0x650] ;  /* 0x00019400ff12bb82 */ /* 0x000e260000000a00 */
[----:B------:R1:W-:Y:S04]  /*1ea0*/  @!P2 STG.E.U8 desc[UR12][R20.64+0x1], R121 ;  /* 0x000001791400a986 */ /* 0x0003e8000c10110c */
[----:B------:R-:W2:Y:S01]  /*1eb0*/  @!P3 LDG.E.U8 R9, desc[UR12][R16.64] ;  /* 0x0000000c1009b981 */ /* 0x000ea2000c1e1100 */
[----:B------:R-:W-:-:S13]  /*1ec0*/  ISETP.LT.OR P2, PT, R3, 0x2, !P0 ;  /* 0x000000020300780c */ /* 0x000fda0004741670 */
[----:B-1----:R-:W1:Y:S01]  /*1ed0*/  @!P2 LDC.64 R20, c[0x0][0x650] ;  /* 0x00019400ff14ab82 */ /* 0x002e620000000a00 */
[----:B0-----:R-:W-:-:S04]  /*1ee0*/  @!P3 IADD3 R18, P4, P5, R158, R18, R5 ;  /* 0x000000129e12b210 */ /* 0x001fc80007d9e005 */
[----:B------:R-:W-:Y:S02]  /*1ef0*/  @!P3 IADD3.X R19, R161, R19, R6, P4, P5 ;  /* 0x00000013a113b210 */ /* 0x000fe400027ea406 */
[----:B--2---:R-:W-:-:S04]  /*1f00*/  LOP3.LUT R9, R9, 0xff, RZ, 0xc0, !PT ;  /* 0x000000ff09097812 */ /* 0x004fc800078ec0ff */
[----:B------:R-:W-:-:S05]  /*1f10*/  F2FP.F16.E4M3.UNPACK_B R9, R9 ;  /* 0x00000009ff09723e */ /* 0x000fca00020006ff */
[----:B------:R-:W-:-:S05]  /*1f20*/  HADD2.F32 R9, -RZ, R9.H0_H0 ;  /* 0x20000009ff097230 */ /* 0x000fca0000004100 */
[----:B------:R-:W-:-:S04]  /*1f30*/  FMUL R9, R9, R0 ;  /* 0x0000000009097220 */ /* 0x000fc80000400000 */
[----:B------:R-:W-:-:S05]  /*1f40*/  FFMA R9, R122, R2, R9 ;  /* 0x000000027a097223 */ /* 0x000fca0000000009 */
[----:B------:R-:W-:Y:S02]  /*1f50*/  F2FP.SATFINITE.E4M3.F32.PACK_AB_MERGE_C R23, RZ, R9, RZ ;  /* 0x00000009ff17723e */ /* 0x000fe400048070ff */
[----:B------:R-:W-:-:S03]  /*1f60*/  PRMT R9, RZ, 0x7610, R9 ;  /* 0x00007610ff097816 */ /* 0x000fc60000000009 */
[----:B------:R0:W-:Y:S04]  /*1f70*/  @!P3 STG.E.U8 desc[UR12][R18.64], R23 ;  /* 0x000000171200b986 */ /* 0x0001e8000c10110c */
[----:B------:R-:W2:Y:S01]  /*1f80*/  @!P2 LDG.E.U8 R9, desc[UR12][R16.64+0x1] ;  /* 0x0000010c1009a981 */ /* 0x000ea2000c1e1100 */
[----:B------:R-:W-:Y:S02]  /*1f90*/  ISETP.LT.OR P3, PT, R3, 0x9, !P1 ;  /* 0x000000090300780c */ /* 0x000fe40004f61670 */
[----:B-1----:R-:W-:-:S04]  /*1fa0*/  @!P2 IADD3 R20, P4, P5, R158, R20, R5 ;  /* 0x000000149e14a210 */ /* 0x002fc80007d9e005 */
[----:B------:R-:W-:-:S07]  /*1fb0*/  @!P2 IADD3.X R21, R161, R21, R6, P4, P5 ;  /* 0x00000015a115a210 */ /* 0x000fce00027ea406 */
[----:B0-----:R-:W0:Y:S01]  /*1fc0*/  @!P3 LDC.64 R18, c[0x0][0x650] ;  /* 0x00019400ff12bb82 */ /* 0x001e220000000a00 */
[----:B--2---:R-:W-:-:S04]  /*1fd0*/  LOP3.LUT R9, R9, 0xff, RZ, 0xc0, !PT ;  /* 0x000000ff09097812 */ /* 0x004fc800078ec0ff */
[----:B------:R-:W-:-:S05]  /*1fe0*/  F2FP.F16.E4M3.UNPACK_B R9, R9 ;  /* 0x00000009ff09723e */ /* 0x000fca00020006ff */
[----:B------:R-:W-:-:S05]  /*1ff0*/  HADD2.F32 R9, -RZ, R9.H0_H0 ;  /* 0x20000009ff097230 */ /* 0x000fca0000004100 */
[----:B------:R-:W-:Y:S01]  /*2000*/  FMUL R22, R9, R0 ;  /* 0x0000000009167220 */ /* 0x000fe20000400000 */
[----:B------:R-:W-:-:S03]  /*2010*/  PRMT R9, RZ, 0x7610, R9 ;  /* 0x00007610ff097816 */ /* 0x000fc60000000009 */
[----:B------:R-:W-:-:S05]  /*2020*/  FFMA R22, R123, R2, R22 ;  /* 0x000000027b167223 */ /* 0x000fca0000000016 */
[----:B------:R-:W-:-:S05]  /*2030*/  F2FP.SATFINITE.E4M3.F32.PACK_AB_MERGE_C R23, RZ, R22, RZ ;  /* 0x00000016ff17723e */ /* 0x000fca00048070ff */
[----:B------:R1:W-:Y:S04]  /*2040*/  @!P2 STG.E.U8 desc[UR12][R20.64+0x1], R23 ;  /* 0x000001171400a986 */ /* 0x0003e8000c10110c */
[----:B------:R-:W2:Y:S01]  /*2050*/  @!P3 LDG.E.U8 R9, desc[UR12][R14.64+0x8] ;  /* 0x0000080c0e09b981 */ /* 0x000ea2000c1e1100 */
[----:B------:R-:W-:Y:S02]  /*2060*/  ISETP.LT.OR P4, PT, R3, 0xa, !P1 ;  /* 0x0000000a0300780c */ /* 0x000fe40004f81670 */
[----:B0-----:R-:W-:-:S05]  /*2070*/  @!P3 IADD3 R18, P2, R158, R18, RZ ;  /* 0x000000129e12b210 */ /* 0x001fca0007f5e0ff */
[----:B------:R-:W-:-:S06]  /*2080*/  @!P3 IMAD.X R19, R161, 0x1, R19, P2 ;  /* 0x00000001a113b824 */ /* 0x000fcc00010e0613 */
[----:B-1----:R-:W0:Y:S01]  /*2090*/  @!P4 LDC.64 R20, c[0x0][0x650] ;  /* 0x00019400ff14cb82 */ /* 0x002e220000000a00 */
        /* <DEDUP_REMOVED lines=23> */
[----:B0-----:R-:W-:-:S04]  /*2210*/  @!P2 IADD3 R18, P4, P5, R158, R18, R5 ;  /* 0x000000129e12a210 */ /* 0x001fc80007d9e005 */
[----:B------:R-:W-:-:S07]  /*2220*/  @!P2 IADD3.X R19, R161, R19, R6, P4, P5 ;  /* 0x00000013a113a210 */ /* 0x000fce00027ea406 */
        /* <DEDUP_REMOVED lines=312> */
[----:B------:R-:W0:Y:S01]  /*35b0*/  @!P1 LDC.64 R120, c[0x0][0x650] ;  /* 0x00019400ff789b82 */ /* 0x000e220000000a00 */
[----:B--2---:R-:W-:-:S04]  /*35c0*/  LOP3.LUT R9, R9, 0xff, RZ, 0xc0, !PT ;  /* 0x000000ff09097812 */ /* 0x004fc800078ec0ff */
[----:B------:R-:W-:-:S05]  /*35d0*/  F2FP.F16.E4M3.UNPACK_B R9, R9 ;  /* 0x00000009ff09723e */ /* 0x000fca00020006ff */
[----:B------:R-:W-:-:S05]  /*35e0*/  HADD2.F32 R9, -RZ, R9.H0_H0 ;  /* 0x20000009ff097230 */ /* 0x000fca0000004100 */
[----:B------:R-:W-:-:S04]  /*35f0*/  FMUL R9, R9, R0 ;  /* 0x0000000009097220 */ /* 0x000fc80000400000 */
[----:B------:R-:W-:-:S05]  /*3600*/  FFMA R9, R150, R2, R9 ;  /* 0x0000000296097223 */ /* 0x000fca0000000009 */
[----:B-1----:R-:W-:Y:S02]  /*3610*/  F2FP.SATFINITE.E4M3.F32.PACK_AB_MERGE_C R23, RZ, R9, RZ ;  /* 0x00000009ff17723e */ /* 0x002fe400048070ff */
[----:B------:R-:W-:-:S03]  /*3620*/  PRMT R9, RZ, 0x7610, R9 ;  /* 0x00007610ff097816 */ /* 0x000fc60000000009 */
[----:B------:R0:W-:Y:S04]  /*3630*/  @!P2 STG.E.U8 desc[UR12][R18.64+0x38], R23 ;  /* 0x000038171200a986 */ /* 0x0001e8000c10110c */
[----:B------:R1:W2:Y:S01]  /*3640*/  @!P1 LDG.E.U8 R9, desc[UR12][R16.64+0x39] ;  /* 0x0000390c10099981 */ /* 0x0002a2000c1e1100 */
[----:B------:R-:W-:-:S05]  /*3650*/  IADD3 R21, P0, R12, 0x40, RZ ;  /* 0x000000400c157810 */ /* 0x000fca0007f1e0ff */
[----:B------:R-:W-:Y:S01]  /*3660*/  IMAD.X R22, RZ, RZ, R13, P0 ;  /* 0x000000ffff167224 */ /* 0x000fe200000e060d */
[----:B------:R-:W-:Y:S01]  /*3670*/  ISETP.GE.AND P0, PT, R4, 0x41, PT ;  /* 0x000000410400780c */ /* 0x000fe20003f06270 */
[----:B------:R-:W-:Y:S01]  /*3680*/  IMAD.WIDE.U32 R14, R21, UR4, R10 ;  /* 0x00000004150e7c25 */ /* 0x000fe2000f8e000a */
[----:B0-----:R-:W-:Y:S02]  /*3690*/  @!P1 IADD3 R18, P4, P5, R158, R120, R5 ;  /* 0x000000789e129210 */ /* 0x001fe40007d9e005 */
[----:B------:R-:W-:Y:S01]  /*36a0*/  ISETP.LT.OR P3, PT, R3, 0x1, !P0 ;  /* 0x000000010300780c */ /* 0x000fe20004761670 */
[----:B------:R-:W-:Y:S01]  /*36b0*/  IMAD R22, R22, UR4, RZ ;  /* 0x0000000416167c24 */ /* 0x000fe2000f8e02ff */
[----:B------:R-:W-:Y:S02]  /*36c0*/  IADD3 R14, P2, R14, UR6, RZ ;  /* 0x000000060e0e7c10 */ /* 0x000fe4000ff5e0ff */
[----:B------:R-:W-:Y:S01]  /*36d0*/  @!P1 IADD3.X R19, R161, R121, R6, P4, P5 ;  /* 0x00000079a1139210 */ /* 0x000fe200027ea406 */
[----:B------:R-:W-:-:S05]  /*36e0*/  IMAD R21, R21, UR5, R22 ;  /* 0x0000000515157c24 */ /* 0x000fca000f8e0216 */
[----:B------:R-:W-:-:S03]  /*36f0*/  IADD3.X R15, R15, UR7, R21, P2, !PT ;  /* 0x000000070f0f7c10 */ /* 0x000fc600097fe415 */
        /* <DEDUP_REMOVED lines=29> */
[----:B-1----:R-:W-:Y:S02]  /*38d0*/  IADD3 R16, P4, R18, UR6, RZ ;  /* 0x0000000612107c10 */ /* 0x002fe4000ff9e0ff */
[----:B--2---:R-:W-:-:S04]  /*38e0*/  LOP3.LUT R9, R9, 0xff, RZ, 0xc0, !PT ;  /* 0x000000ff09097812 */ /* 0x004fc800078ec0ff */
[----:B------:R-:W-:-:S05]  /*38f0*/  F2FP.F16.E4M3.UNPACK_B R9, R9 ;  /* 0x00000009ff09723e */ /* 0x000fca00020006ff */
[----:B------:R-:W-:-:S05]  /*3900*/  HADD2.F32 R9, -RZ, R9.H0_H0 ;  /* 0x20000009ff097230 */ /* 0x000fca0000004100 */
[----:B------:R-:W-:Y:S01]  /*3910*/  FMUL R20, R9, R0 ;  /* 0x0000000009147220 */ /* 0x000fe20000400000 */
[----:B------:R-:W-:Y:S02]  /*3920*/  IMAD R9, R21, UR5, R22 ;  /* 0x0000000515097c24 */ /* 0x000fe4000f8e0216 */
[----:B------:R-:W1:Y:S01]  /*3930*/  @!P3 LDC.64 R22, c[0x0][0x650] ;  /* 0x00019400ff16bb82 */ /* 0x000e620000000a00 */
[----:B------:R-:W-:Y:S01]  /*3940*/  FFMA R89, R89, R2, R20 ;  /* 0x0000000259597223 */ /* 0x000fe20000000014 */
[----:B0-----:R-:W-:Y:S02]  /*3950*/  @!P2 IADD3 R20, P5, P6, R158, R120, R8 ;  /* 0x000000789e14a210 */ /* 0x001fe40007ebe008 */
[----:B------:R-:W-:Y:S02]  /*3960*/  IADD3.X R17, R19, UR7, R9, P4, !PT ;  /* 0x0000000713117c10 */ /* 0x000fe4000a7fe409 */
[----:B------:R-:W-:Y:S02]  /*3970*/  @!P2 IADD3.X R21, R161, R121, R7, P5, P6 ;  /* 0x00000079a115a210 */ /* 0x000fe40002fec407 */
[----:B------:R-:W-:-:S02]  /*3980*/  F2FP.SATFINITE.E4M3.F32.PACK_AB_MERGE_C R89, RZ, R89, RZ ;  /* 0x00000059ff59723e */ /* 0x000fc400048070ff */
[----:B------:R-:W-:-:S03]  /*3990*/  PRMT R9, RZ, 0x7610, R9 ;  /* 0x00007610ff097816 */ /* 0x000fc60000000009 */
[----:B------:R0:W-:Y:S04]  /*39a0*/  @!P2 STG.E.U8 desc[UR12][R20.64+0x1], R89 ;  /* 0x000001591400a986 */ /* 0x0001e8000c10110c */
[----:B------:R-:W2:Y:S01]  /*39b0*/  @!P3 LDG.E.U8 R9, desc[UR12][R16.64] ;  /* 0x0000000c1009b981 */ /* 0x000ea2000c1e1100 */
[----:B------:R-:W-:Y:S02]  /*39c0*/  @!P3 IADD3 R19, P4, P5, R8, R158, R5 ;  /* 0x0000009e0813b210 */ /* 0x000fe40007d9e005 */
[----:B------:R-:W-:Y:S02]  /*39d0*/  ISETP.LT.OR P2, PT, R3, 0x2, !P1 ;  /* 0x000000020300780c */ /* 0x000fe40004f41670 */
[----:B-1----:R-:W-:Y:S02]  /*39e0*/  @!P3 IADD3 R18, P6, R19, R22, RZ ;  /* 0x000000161312b210 */ /* 0x002fe40007fde0ff */
[----:B0-----:R-:W-:-:S05]  /*39f0*/  @!P3 IADD3.X R20, R7, R161, R6, P4, P5 ;  /* 0x000000a10714b210 */ /* 0x001fca00027ea406 */
[----:B------:R-:W-:-:S04]  /*3a00*/  @!P3 IMAD.X R19, R20, 0x1, R23, P6 ;  /* 0x000000011413b824 */ /* 0x000fc800030e0617 */
[----:B------:R-:W0:Y:S01]  /*3a10*/  @!P2 LDC.64 R88, c[0x0][0x650] ;  /* 0x00019400ff58ab82 */ /* 0x000e220000000a00 */
        /* <DEDUP_REMOVED lines=9> */
[----:B------:R-:W-:Y:S02]  /*3ab0*/  @!P2 IADD3 R21, P4, P5, R8, R158, R5 ;  /* 0x0000009e0815a210 */ /* 0x000fe40007d9e005 */
[----:B------:R-:W-:Y:S02]  /*3ac0*/  ISETP.LT.OR P3, PT, R3, 0x9, !P0 ;  /* 0x000000090300780c */ /* 0x000fe40004761670 */
[----:B0-----:R-:W-:Y:S02]  /*3ad0*/  @!P2 IADD3 R20, P6, R21, R88, RZ ;  /* 0x000000581514a210 */ /* 0x001fe40007fde0ff */
[----:B-1----:R-:W-:-:S05]  /*3ae0*/  @!P2 IADD3.X R18, R7, R161, R6, P4, P5 ;  /* 0x000000a10712a210 */ /* 0x002fca00027ea406 */
[----:B------:R-:W-:-:S04]  /*3af0*/  @!P2 IMAD.X R21, R18, 0x1, R89, P6 ;  /* 0x000000011215a824 */ /* 0x000fc800030e0659 */
[----:B------:R-:W0:Y:S01]  /*3b00*/  @!P3 LDC.64 R18, c[0x0][0x650] ;  /* 0x00019400ff12bb82 */ /* 0x000e220000000a00 */
        /* <DEDUP_REMOVED lines=29> */
[----:B------:R-:W-:Y:S01]  /*3ce0*/  FMUL R22, R9, R0 ;  /* 0x0000000009167220 */ /* 0x000fe20000400000 */
[----:B------:R-:W-:-:S03]  /*3cf0*/  PRMT R9, RZ, 0x7610, R9 ;  /* 0x00007610ff097816 */ /* 0x000fc60000000009 */
[----:B------:R-:W-:-:S05]  /*3d00*/  FFMA R22, R93, R2, R22 ;  /* 0x000000025d167223 */ /* 0x000fca0000000016 */
[----:B-1----:R-:W-:-:S05]  /*3d10*/  F2FP.SATFINITE.E4M3.F32.PACK_AB_MERGE_C R23, RZ, R22, RZ ;  /* 0x00000016ff17723e */ /* 0x002fca00048070ff */
        /* <DEDUP_REMOVED lines=327> */
[----:B------:R-:W-:Y:S02]  /*5190*/  @!P0 IADD3.X R21, R161, R21, R7, P3, P4 ;  /* 0x00000015a1158210 */ /* 0x000fe40001fe8407 */
[----:B--2---:R-:W-:-:S04]  /*51a0*/  LOP3.LUT R9, R9, 0xff, RZ, 0xc0, !PT ;  /* 0x000000ff09097812 */ /* 0x004fc800078ec0ff */
[----:B------:R-:W-:-:S05]  /*51b0*/  F2FP.F16.E4M3.UNPACK_B R9, R9 ;  /* 0x00000009ff09723e */ /* 0x000fca00020006ff */
[----:B------:R-:W-:-:S05]  /*51c0*/  HADD2.F32 R9, -RZ, R9.H0_H0 ;  /* 0x20000009ff097230 */ /* 0x000fca0000004100 */
[----:B------:R-:W-:Y:S01]  /*51d0*/  FMUL R22, R9, R0 ;  /* 0x0000000009167220 */ /* 0x000fe20000400000 */
[----:B------:R-:W-:-:S03]  /*51e0*/  PRMT R9, RZ, 0x7610, R9 ;  /* 0x00007610ff097816 */ /* 0x000fc60000000009 */
[----:B------:R-:W-:-:S05]  /*51f0*/  FFMA R22, R117, R2, R22 ;  /* 0x0000000275167223 */ /* 0x000fca0000000016 */
[----:B-1----:R-:W-:Y:S02]  /*5200*/  F2FP.SATFINITE.E4M3.F32.PACK_AB_MERGE_C R19, RZ, R22, RZ ;  /* 0x00000016ff13723e */ /* 0x002fe400048070ff */
[----:B------:R-:W0:Y:S03]  /*5210*/  @!P2 LDC.64 R22, c[0x0][0x650] ;  /* 0x00019400ff16ab82 */ /* 0x000e260000000a00 */
[----:B------:R1:W-:Y:S04]  /*5220*/  @!P0 STG.E.U8 desc[UR12][R20.64+0x39], R19 ;  /* 0x0000391314008986 */ /* 0x0003e8000c10110c */
[----:B------:R-:W2:Y:S01]  /*5230*/  @!P2 LDG.E.U8 R9, desc[UR12][R16.64+0x38] ;  /* 0x0000380c1009a981 */ /* 0x000ea2000c1e1100 */
[----:B------:R-:W-:-:S02]  /*5240*/  @!P2 IADD3 R15, P0, P3, R8, R158, R5 ;  /* 0x0000009e080fa210 */ /* 0x000fc40007b1e005 */
[----:B------:R-:W-:Y:S02]  /*5250*/  ISETP.LT.OR P1, PT, R3, 0x3a, !P1 ;  /* 0x0000003a0300780c */ /* 0x000fe40004f21670 */
[----:B------:R-:W-:-:S11]  /*5260*/  @!P2 IADD3.X R18, R7, R161, R6, P0, P3 ;  /* 0x000000a10712a210 */ /* 0x000fd600007e6406 */
[----:B------:R-:W3:Y:S01]  /*5270*/  @!P1 LDC.64 R88, c[0x0][0x650] ;  /* 0x00019400ff589b82 */ /* 0x000ee20000000a00 */
[----:B0-----:R-:W-:-:S05]  /*5280*/  @!P2 IADD3 R14, P4, R15, R22, RZ ;  /* 0x000000160f0ea210 */ /* 0x001fca0007f9e0ff */
[----:B------:R-:W-:Y:S01]  /*5290*/  @!P2 IMAD.X R15, R18, 0x1, R23, P4 ;  /* 0x00000001120fa824 */ /* 0x000fe200020e0617 */
        /* <DEDUP_REMOVED lines=9> */
[----:B------:R-:W-:Y:S02]  /*5330*/  IADD3 R19, P0, R12, 0x80, RZ ;  /* 0x000000800c137810 */ /* 0x000fe40007f1e0ff */
[----:B------:R-:W-:-:S03]  /*5340*/  @!P1 IADD3 R23, P2, P4, R8, R158, R5 ;  /* 0x0000009e08179210 */ /* 0x000fc60007c5e005 */
[----:B------:R-:W-:Y:S01]  /*5350*/  IMAD.X R20, RZ, RZ, R13, P0 ;  /* 0x000000ffff147224 */ /* 0x000fe200000e060d */
[----:B------:R-:W-:Y:S02]  /*5360*/  ISETP.GE.AND P0, PT, R4, 0x81, PT ;  /* 0x000000810400780c */ /* 0x000fe40003f06270 */
[----:B0-----:R-:W-:Y:S01]  /*5370*/  @!P1 IADD3.X R14, R7, R161, R6, P2, P4 ;  /* 0x000000a1070e9210 */ /* 0x001fe200017e8406 */
[----:B------:R-:W-:Y:S01]  /*5380*/  IMAD R20, R20, UR4, RZ ;  /* 0x0000000414147c24 */ /* 0x000fe2000f8e02ff */
[----:B------:R-:W-:Y:S02]  /*5390*/  ISETP.LT.OR P3, PT, R3, 0x1, !P0 ;  /* 0x000000010300780c */ /* 0x000fe40004761670 */
[----:B---3--:R-:W-:Y:S02]  /*53a0*/  @!P1 IADD3 R16, P5, R23, R88, RZ ;  /* 0x0000005817109210 */ /* 0x008fe40007fbe0ff */
[----:B------:R-:W-:-:S03]  /*53b0*/  PRMT R7, RZ, 0x7610, R7 ;  /* 0x00007610ff077816 */ /* 0x000fc60000000007 */
[----:B------:R-:W-:-:S06]  /*53c0*/  @!P1 IMAD.X R17, R14, 0x1, R89, P5 ;  /* 0x000000010e119824 */ /* 0x000fcc00028e0659 */
[----:B------:R-:W0:Y:S01]  /*53d0*/  @!P3 LDC.64 R22, c[0x0][0x650] ;  /* 0x00019400ff16bb82 */ /* 0x000e220000000a00 */
[----:B--2---:R-:W-:-:S04]  /*53e0*/  LOP3.LUT R9, R9, 0xff, RZ, 0xc0, !PT ;  /* 0x000000ff09097812 */ /* 0x004fc800078ec0ff */
[----:B------:R-:W-:-:S05]  /*53f0*/  F2FP.F16.E4M3.UNPACK_B R9, R9 ;  /* 0x00000009ff09723e */ /* 0x000fca00020006ff */
[----:B------:R-:W-:-:S05]  /*5400*/  HADD2.F32 R9, -RZ, R9.H0_H0 ;  /* 0x20000009ff097230 */ /* 0x000fca0000004100 */
[----:B------:R-:W-:Y:S01]  /*5410*/  FMUL R18, R9, R0 ;  /* 0x0000000009127220 */ /* 0x000fe20000400000 */
[----:B------:R-:W-:-:S04]  /*5420*/  IMAD.WIDE.U32 R8, R19, UR4, R10 ;  /* 0x0000000413087c25 */ /* 0x000fc8000f8e000a */
[----:B------:R-:W-:Y:S01]  /*5430*/  FFMA R18, R119, R2, R18 ;  /* 0x0000000277127223 */ /* 0x000fe20000000012 */
[----:B------:R-:W-:Y:S01]  /*5440*/  IMAD R19, R19, UR5, R20 ;  /* 0x0000000513137c24 */ /* 0x000fe2000f8e0214 */
[----:B------:R-:W-:-:S03]  /*5450*/  IADD3 R8, P2, R8, UR6, RZ ;  /* 0x0000000608087c10 */ /* 0x000fc6000ff5e0ff */
[----:B------:R-:W-:Y:S02]  /*5460*/  F2FP.SATFINITE.E4M3.F32.PACK_AB_MERGE_C R21, RZ, R18, RZ ;  /* 0x00000012ff15723e */ /* 0x000fe400048070ff */
[----:B------:R-:W-:-:S03]  /*5470*/  IADD3.X R9, R9, UR7, R19, P2, !PT ;  /* 0x0000000709097c10 */ /* 0x000fc600097fe413 */
[----:B------:R1:W-:Y:S04]  /*5480*/  @!P1 STG.E.U8 desc[UR12][R16.64+0x39], R21 ;  /* 0x0000391510009986 */ /* 0x0003e8000c10110c */
[----:B------:R-:W2:Y:S01]  /*5490*/  @!P3 LDG.E.U8 R7, desc[UR12][R8.64] ;  /* 0x0000000c0807b981 */ /* 0x000ea2000c1e1100 */
[----:B------:R-:W-:Y:S01]  /*54a0*/  IMAD.WIDE.U32 R14, R156, 0x80, RZ ;  /* 0x000000809c0e7825 */ /* 0x000fe200078e00ff */
[----:B------:R-:W-:-:S03]  /*54b0*/  ISETP.LT.OR P2, PT, R3, 0x2, !P0 ;  /* 0x000000020300780c */ /* 0x000fc60004741670 */
[----:B------:R-:W-:Y:S01]  /*54c0*/  IMAD.SHL.U32 R19, R157, 0x80, RZ ;  /* 0x000000809d137824 */ /* 0x000fe200078e00ff */
[----:B0-----:R-:W-:-:S03]  /*54d0*/  @!P3 IADD3 R14, P1, P4, R158, R22, R14 ;  /* 0x000000169e0eb210 */ /* 0x001fc60007c3e00e */
[----:B------:R-:W-:-:S05]  /*54e0*/  IMAD.IADD R160, R15, 0x1, R19 ;  /* 0x000000010fa07824 */ /* 0x000fca00078e0213 */
[----:B------:R-:W-:Y:S01]  /*54f0*/  @!P3 IADD3.X R15, R161, R23, R160, P1, P4 ;  /* 0x00000017a10fb210 */ /* 0x000fe20000fe84a0 */
        /* <DEDUP_REMOVED lines=9> */
[----:B------:R-:W3:Y:S01]  /*5590*/  @!P2 LDG.E.U8 R7, desc[UR12][R8.64+0x1] ;  /* 0x0000010c0807a981 */ /* 0x000ee2000c1e1100 */
[----:B-1----:R-:W-:Y:S02]  /*55a0*/  IADD3 R17, P1, R12, 0x88, RZ ;  /* 0x000000880c117810 */ /* 0x002fe40007f3e0ff */
[----:B------:R-:W-:-:S03]  /*55b0*/  @!P2 LEA R21, P4, R156, R158, 0x7 ;  /* 0x0000009e9c15a211 */ /* 0x000fc600078838ff */
[----:B------:R-:W-:Y:S01]  /*55c0*/  IMAD.X R19, RZ, RZ, R13, P1 ;  /* 0x000000ffff137224 */ /* 0x000fe200008e060d */
[----:B------:R-:W-:Y:S01]  /*55d0*/  ISETP.GE.AND P1, PT, R4, 0x89, PT ;  /* 0x000000890400780c */ /* 0x000fe20003f26270 */
[----:B--2---:R-:W-:Y:S01]  /*55e0*/  IMAD.WIDE.U32 R14, R17, UR4, R10 ;  /* 0x00000004110e7c25 */ /* 0x004fe2000f8e000a */
[----:B------:R-:W-:Y:S02]  /*55f0*/  @!P2 LEA.HI.X R20, R156, R161, R157, 0x7, P4 ;  /* 0x000000a19c14a211 */ /* 0x000fe400020f3c9d */
[----:B------:R-:W-:Y:S01]  /*5600*/  ISETP.LT.OR P3, PT, R3, 0x1, !P1 ;  /* 0x000000010300780c */ /* 0x000fe20004f61670 */
[----:B------:R-:W-:Y:S01]  /*5610*/  IMAD R22, R19, UR4, RZ ;  /* 0x0000000413167c24 */ /* 0x000fe2000f8e02ff */
[----:B0-----:R-:W-:Y:S02]  /*5620*/  @!P2 IADD3 R16, P5, R21, R88, RZ ;  /* 0x000000581510a210 */ /* 0x001fe40007fbe0ff */
[----:B------:R-:W-:Y:S02]  /*5630*/  IADD3 R14, P4, R14, UR6, RZ ;  /* 0x000000060e0e7c10 */ /* 0x000fe4000ff9e0ff */
[----:B---3--:R-:W-:-:S04]  /*5640*/  LOP3.LUT R7, R7, 0xff, RZ, 0xc0, !PT ;  /* 0x000000ff07077812 */ /* 0x008fc800078ec0ff */
[----:B------:R-:W-:-:S05]  /*5650*/  F2FP.F16.E4M3.UNPACK_B R7, R7 ;  /* 0x00000007ff07723e */ /* 0x000fca00020006ff */
[----:B------:R-:W-:-:S05]  /*5660*/  HADD2.F32 R7, -RZ, R7.H0_H0 ;  /* 0x20000007ff077230 */ /* 0x000fca0000004100 */
[----:B------:R-:W-:Y:S01]  /*5670*/  FMUL R18, R7, R0 ;  /* 0x0000000007127220 */ /* 0x000fe20000400000 */
[----:B------:R-:W-:Y:S02]  /*5680*/  IMAD R7, R17, UR5, R22 ;  /* 0x0000000511077c24 */ /* 0x000fe4000f8e0216 */
[----:B------:R-:W-:Y:S02]  /*5690*/  @!P2 IMAD.X R17, R20, 0x1, R89, P5 ;  /* 0x000000011411a824 */ /* 0x000fe400028e0659 */
[----:B------:R-:W-:Y:S01]  /*56a0*/  FFMA R18, R57, R2, R18 ;  /* 0x0000000239127223 */ /* 0x000fe20000000012 */
[----:B------:R-:W0:Y:S01]  /*56b0*/  @!P3 LDC.64 R22, c[0x0][0x650] ;  /* 0x00019400ff16bb82 */ /* 0x000e220000000a00 */
[--C-:B------:R-:W-:Y:S02]  /*56c0*/  IADD3.X R15, R15, UR7, R7.reuse, P4, !PT ;  /* 0x000000070f0f7c10 */ /* 0x100fe4000a7fe407 */
[----:B------:R-:W-:Y:S02]  /*56d0*/  PRMT R7, RZ, 0x7610, R7 ;  /* 0x00007610ff077816 */ /* 0x000fe40000000007 */
[----:B------:R-:W-:-:S05]  /*56e0*/  F2FP.SATFINITE.E4M3.F32.PACK_AB_MERGE_C R21, RZ, R18, RZ ;  /* 0x00000012ff15723e */ /* 0x000fca00048070ff */
[----:B------:R1:W-:Y:S04]  /*56f0*/  @!P2 STG.E.U8 desc[UR12][R16.64+0x1], R21 ;  /* 0x000001151000a986 */ /* 0x0003e8000c10110c */
[----:B------:R-:W2:Y:S01]  /*5700*/  @!P3 LDG.E.U8 R7, desc[UR12][R14.64] ;  /* 0x0000000c0e07b981 */ /* 0x000ea2000c1e1100 */
[----:B------:R-:W-:-:S04]  /*5710*/  @!P3 IADD3 R19, P2, R5, R158, RZ ;  /* 0x0000009e0513b210 */ /* 0x000fc80007f5e0ff */
[----:B------:R-:W-:Y:S01]  /*5720*/  @!P3 LEA R19, P4, R156, R19, 0x7 ;  /* 0x000000139c13b211 */ /* 0x000fe200078838ff */
[----:B------:R-:W-:Y:S01]  /*5730*/  @!P3 IMAD.X R20, R6, 0x1, R161, P2 ;  /* 0x000000010614b824 */ /* 0x000fe200010e06a1 */
[----:B------:R-:W-:Y:S02]  /*5740*/  ISETP.LT.OR P2, PT, R3, 0x2, !P1 ;  /* 0x000000020300780c */ /* 0x000fe40004f41670 */
[----:B0-----:R-:W-:Y:S02]  /*5750*/  @!P3 IADD3 R18, P5, R19, R22, RZ ;  /* 0x000000161312b210 */ /* 0x001fe40007fbe0ff */
[----:B-1----:R-:W-:-:S05]  /*5760*/  @!P3 LEA.HI.X R16, R156, R20, R157, 0x7, P4 ;  /* 0x000000149c10b211 */ /* 0x002fca00020f3c9d */
        /* <DEDUP_REMOVED lines=11> */
[----:B------:R-:W-:-:S04]  /*5820*/  @!P2 IADD3 R17, P3, R5, R158, RZ ;  /* 0x0000009e0511a210 */ /* 0x000fc80007f7e0ff */
[----:B------:R-:W-:-:S04]  /*5830*/  @!P2 LEA R17, P4, R156, R17, 0x7 ;  /* 0x000000119c11a211 */ /* 0x000fc800078838ff */
[----:B0-----:R-:W-:Y:S02]  /*5840*/  @!P2 IADD3 R16, P5, R17, R22, RZ ;  /* 0x000000161110a210 */ /* 0x001fe40007fbe0ff */
[----:B--2---:R-:W-:-:S04]  /*5850*/  LOP3.LUT R7, R7, 0xff, RZ, 0xc0, !PT ;  /* 0x000000ff07077812 */ /* 0x004fc800078ec0ff */
[----:B------:R-:W-:-:S05]  /*5860*/  F2FP.F16.E4M3.UNPACK_B R7, R7 ;  /* 0x00000007ff07723e */ /* 0x000fca00020006ff */
[----:B------:R-:W-:-:S05]  /*5870*/  HADD2.F32 R7, -RZ, R7.H0_H0 ;  /* 0x20000007ff077230 */ /* 0x000fca0000004100 */
[----:B------:R-:W-:Y:S01]  /*5880*/  FMUL R20, R7, R0 ;  /* 0x0000000007147220 */ /* 0x000fe20000400000 */
[----:B------:R-:W-:Y:S01]  /*5890*/  @!P2 IMAD.X R7, R6, 0x1, R161, P3 ;  /* 0x000000010607a824 */ /* 0x000fe200018e06a1 */
[----:B------:R-:W-:Y:S02]  /*58a0*/  ISETP.LT.OR P3, PT, R3, 0x9, !P0 ;  /* 0x000000090300780c */ /* 0x000fe40004761670 */
[----:B------:R-:W-:Y:S02]  /*58b0*/  FFMA R20, R59, R2, R20 ;  /* 0x000000023b147223 */ /* 0x000fe40000000014 */
[----:B-1----:R-:W-:Y:S02]  /*58c0*/  @!P2 LEA.HI.X R18, R156, R7, R157, 0x7, P4 ;  /* 0x000000079c12a211 */ /* 0x002fe400020f3c9d */
[----:B------:R-:W-:Y:S02]  /*58d0*/  PRMT R7, RZ, 0x7610, R7 ;  /* 0x00007610ff077816 */ /* 0x000fe40000000007 */
[----:B------:R-:W-:Y:S01]  /*58e0*/  F2FP.SATFINITE.E4M3.F32.PACK_AB_MERGE_C R21, RZ, R20, RZ ;  /* 0x00000014ff15723e */ /* 0x000fe200048070ff */
[----:B------:R-:W-:-:S04]  /*58f0*/  @!P2 IMAD.X R17, R18, 0x1, R23, P5 ;  /* 0x000000011211a824 */ /* 0x000fc800028e0617 */
[----:B------:R-:W0:Y:S01]  /*5900*/  @!P3 LDC.64 R22, c[0x0][0x650] ;  /* 0x00019400ff16bb82 */ /* 0x000e220000000a00 */
[----:B------:R1:W-:Y:S04]  /*5910*/  @!P2 STG.E.U8 desc[UR12][R16.64+0x1], R21 ;  /* 0x000001151000a986 */ /* 0x0003e8000c10110c */
[----:B------:R-:W2:Y:S01]  /*5920*/  @!P3 LDG.E.U8 R7, desc[UR12][R8.64+0x8] ;  /* 0x0000080c0807b981 */ /* 0x000ea2000c1e1100 */
[C---:B------:R-:W-:Y:S02]  /*5930*/  @!P3 LEA R19, P4, R156.reuse, R158, 0x7 ;  /* 0x0000009e9c13b211 */ /* 0x040fe400078838ff */
[----:B------:R-:W-:Y:S02]  /*5940*/  ISETP.LT.OR P2, PT, R3, 0xa, !P0 ;  /* 0x0000000a0300780c */ /* 0x000fe40004741670 */
[----:B-1----:R-:W-:-:S02]  /*5950*/  @!P3 LEA.HI.X R16, R156, R161, R157, 0x7, P4 ;  /* 0x000000a19c10b211 */ /* 0x002fc400020f3c9d */
[----:B0-----:R-:W-:-:S05]  /*5960*/  @!P3 IADD3 R18, P5, R19, R22, RZ ;  /* 0x000000161312b210 */ /* 0x001fca0007fbe0ff */
        /* <DEDUP_REMOVED lines=11> */
[C---:B------:R-:W-:Y:S02]  /*5a20*/  @!P2 LEA R17, P4, R156.reuse, R158, 0x7 ;  /* 0x0000009e9c11a211 */ /* 0x040fe400078838ff */
        /* <DEDUP_REMOVED lines=398> */
[----:B------:R-:W-:Y:S02]  /*7310*/  @!P2 IADD3 R9, P0, R5, R158, RZ ;  /* 0x0000009e0509a210 */ /* 0x000fe40007f1e0ff */
[----:B------:R-:W-:Y:S02]  /*7320*/  ISETP.LT.OR P1, PT, R3, 0x3a, !P1 ;  /* 0x0000003a0300780c */ /* 0x000fe40004f21670 */
[----:B------:R-:W-:Y:S01]  /*7330*/  @!P2 LEA R21, P3, R156, R9, 0x7 ;  /* 0x000000099c15a211 */ /* 0x000fe200078638ff */
[----:B------:R-:W-:-:S03]  /*7340*/  @!P2 IMAD.X R9, R6, 0x1, R161, P0 ;  /* 0x000000010609a824 */ /* 0x000fc600000e06a1 */
[----:B0-----:R-:W-:Y:S02]  /*7350*/  @!P2 IADD3 R8, P0, R21, R22, RZ ;  /* 0x000000161508a210 */ /* 0x001fe40007f1e0ff */
[----:B-1----:R-:W-:-:S05]  /*7360*/  @!P2 LEA.HI.X R16, R156, R9, R157, 0x7, P3 ;  /* 0x000000099c10a211 */ /* 0x002fca00018f3c9d */
[----:B------:R-:W-:Y:S01]  /*7370*/  @!P2 IMAD.X R9, R16, 0x1, R23, P0 ;  /* 0x000000011009a824 */ /* 0x000fe200000e0617 */
        /* <DEDUP_REMOVED lines=9> */
[----:B------:R2:W3:Y:S01]  /*7410*/  @!P1 LDG.E.U8 R7, desc[UR12][R14.64+0x39] ;  /* 0x0000390c0e079981 */ /* 0x0004e2000c1e1100 */
[----:B------:R-:W-:-:S04]  /*7420*/  @!P1 IADD3 R19, P2, R5, R158, RZ ;  /* 0x0000009e05139210 */ /* 0x000fc80007f5e0ff */
[----:B------:R-:W-:Y:S01]  /*7430*/  @!P1 LEA R19, P4, R156, R19, 0x7 ;  /* 0x000000139c139211 */ /* 0x000fe200078838ff */
[----:B--2---:R-:W-:-:S05]  /*7440*/  @!P1 IMAD.X R15, R6, 0x1, R161, P2 ;  /* 0x00000001060f9824 */ /* 0x004fca00010e06a1 */
[----:B------:R-:W-:Y:S02]  /*7450*/  @!P1 LEA.HI.X R18, R156, R15, R157, 0x7, P4 ;  /* 0x0000000f9c129211 */ /* 0x000fe400020f3c9d */
[----:B---3--:R-:W-:-:S04]  /*7460*/  LOP3.LUT R7, R7, 0xff, RZ, 0xc0, !PT ;  /* 0x000000ff07077812 */ /* 0x008fc800078ec0ff */
[----:B------:R-:W-:-:S05]  /*7470*/  F2FP.F16.E4M3.UNPACK_B R7, R7 ;  /* 0x00000007ff07723e */ /* 0x000fca00020006ff */
[----:B------:R-:W-:-:S05]  /*7480*/  HADD2.F32 R7, -RZ, R7.H0_H0 ;  /* 0x20000007ff077230 */ /* 0x000fca0000004100 */
[----:B------:R-:W-:Y:S01]  /*7490*/  FMUL R16, R7, R0 ;  /* 0x0000000007107220 */ /* 0x000fe20000400000 */
[----:B------:R-:W-:-:S03]  /*74a0*/  IADD3 R7, P0, R12, 0xc0, RZ ;  /* 0x000000c00c077810 */ /* 0x000fc60007f1e0ff */
[----:B------:R-:W-:Y:S02]  /*74b0*/  FFMA R87, R87, R2, R16 ;  /* 0x0000000257577223 */ /* 0x000fe40000000010 */
[----:B------:R-:W-:Y:S01]  /*74c0*/  IMAD.X R16, RZ, RZ, R13, P0 ;  /* 0x000000ffff107224 */ /* 0x000fe200000e060d */
[----:B------:R-:W-:Y:S01]  /*74d0*/  ISETP.GE.AND P0, PT, R4, 0xc1, PT ;  /* 0x000000c10400780c */ /* 0x000fe20003f06270 */
[----:B-1----:R-:W-:Y:S01]  /*74e0*/  IMAD.WIDE.U32 R8, R7, UR4, R10 ;  /* 0x0000000407087c25 */ /* 0x002fe2000f8e000a */
[----:B------:R-:W-:Y:S02]  /*74f0*/  F2FP.SATFINITE.E4M3.F32.PACK_AB_MERGE_C R87, RZ, R87, RZ ;  /* 0x00000057ff57723e */ /* 0x000fe400048070ff */
[----:B------:R-:W-:Y:S01]  /*7500*/  ISETP.LT.OR P3, PT, R3, 0x1, !P0 ;  /* 0x000000010300780c */ /* 0x000fe20004761670 */
[----:B------:R-:W-:Y:S01]  /*7510*/  IMAD R14, R16, UR4, RZ ;  /* 0x00000004100e7c24 */ /* 0x000fe2000f8e02ff */
[----:B0-----:R-:W-:Y:S02]  /*7520*/  @!P1 IADD3 R16, P5, R19, R20, RZ ;  /* 0x0000001413109210 */ /* 0x001fe40007fbe0ff */
[----:B------:R-:W-:Y:S01]  /*7530*/  IADD3 R8, P2, R8, UR6, RZ ;  /* 0x0000000608087c10 */ /* 0x000fe2000ff5e0ff */
[----:B------:R-:W-:-:S02]  /*7540*/  IMAD R7, R7, UR5, R14 ;  /* 0x0000000507077c24 */ /* 0x000fc4000f8e020e */
[----:B------:R-:W-:-:S03]  /*7550*/  @!P1 IMAD.X R17, R18, 0x1, R21, P5 ;  /* 0x0000000112119824 */ /* 0x000fc600028e0615 */
[--C-:B------:R-:W-:Y:S02]  /*7560*/  IADD3.X R9, R9, UR7, R7.reuse, P2, !PT ;  /* 0x0000000709097c10 */ /* 0x100fe400097fe407 */
[----:B------:R-:W-:Y:S01]  /*7570*/  PRMT R7, RZ, 0x7610, R7 ;  /* 0x00007610ff077816 */ /* 0x000fe20000000007 */
[----:B------:R0:W-:Y:S01]  /*7580*/  @!P1 STG.E.U8 desc[UR12][R16.64+0x39], R87 ;  /* 0x0000395710009986 */ /* 0x0001e2000c10110c */
[----:B------:R-:W1:Y:S04]  /*7590*/  @!P3 LDC.64 R18, c[0x0][0x650] ;  /* 0x00019400ff12bb82 */ /* 0x000e680000000a00 */
[----:B------:R-:W2:Y:S01]  /*75a0*/  @!P3 LDG.E.U8 R7, desc[UR12][R8.64] ;  /* 0x0000000c0807b981 */ /* 0x000ea2000c1e1100 */
[----:B------:R-:W-:Y:S01]  /*75b0*/  @!P3 IMAD.MOV.U32 R160, RZ, RZ, R158 ;  /* 0x000000ffffa0b224 */ /* 0x000fe200078e009e */
[----:B------:R-:W-:-:S03]  /*75c0*/  ISETP.LT.OR P2, PT, R3, 0x2, !P0 ;  /* 0x000000020300780c */ /* 0x000fc60004741670 */
[----:B------:R-:W-:-:S04]  /*75d0*/  @!P3 IMAD.WIDE.U32 R14, R156, 0xc0, R160 ;  /* 0x000000c09c0eb825 */ /* 0x000fc800078e00a0 */
[----:B0-----:R-:W-:-:S06]  /*75e0*/  @!P3 IMAD R16, R157, 0xc0, RZ ;  /* 0x000000c09d10b824 */ /* 0x001fcc00078e02ff */
[----:B------:R-:W0:Y:S01]  /*75f0*/  @!P2 LDC.64 R20, c[0x0][0x650] ;  /* 0x00019400ff14ab82 */ /* 0x000e220000000a00 */
[----:B-1----:R-:W-:-:S04]  /*7600*/  @!P3 IADD3 R14, P1, R14, R18, RZ ;  /* 0x000000120e0eb210 */ /* 0x002fc80007f3e0ff */
[----:B------:R-:W-:Y:S02]  /*7610*/  @!P3 IADD3.X R15, R19, R15, R16, P1, !PT ;  /* 0x0000000f130fb210 */ /* 0x000fe40000ffe410 */
        /* <DEDUP_REMOVED lines=9> */
[----:B------:R-:W-:Y:S02]  /*76b0*/  IADD3 R17, P3, R12, 0xc8, RZ ;  /* 0x000000c80c117810 */ /* 0x000fe40007f7e0ff */
[----:B------:R-:W-:-:S03]  /*76c0*/  ISETP.GE.AND P1, PT, R4, 0xc9, PT ;  /* 0x000000c90400780c */ /* 0x000fc60003f26270 */
[----:B------:R-:W-:Y:S01]  /*76d0*/  IMAD.X R4, RZ, RZ, R13, P3 ;  /* 0x000000ffff047224 */ /* 0x000fe200018e060d */
[----:B------:R-:W-:Y:S01]  /*76e0*/  ISETP.LT.OR P3, PT, R3, 0x1, !P1 ;  /* 0x000000010300780c */ /* 0x000fe20004f61670 */
[----:B------:R-:W-:Y:S02]  /*76f0*/  @!P2 IMAD.MOV.U32 R13, RZ, RZ, R161 ;  /* 0x000000ffff0da224 */ /* 0x000fe400078e00a1 */
[----:B------:R-:W-:-:S04]  /*7700*/  IMAD.WIDE.U32 R10, R17, UR4, R10 ;  /* 0x00000004110a7c25 */ /* 0x000fc8000f8e000a */
[----:B------:R-:W-:Y:S01]  /*7710*/  IMAD R4, R4, UR4, RZ ;  /* 0x0000000404047c24 */ /* 0x000fe2000f8e02ff */
[----:B------:R-:W-:-:S03]  /*7720*/  IADD3 R10, P4, R10, UR6, RZ ;  /* 0x000000060a0a7c10 */ /* 0x000fc6000ff9e0ff */
[--C-:B------:R-:W-:Y:S01]  /*7730*/  IMAD R17, R17, UR5, R4.reuse ;  /* 0x0000000511117c24 */ /* 0x100fe2000f8e0204 */
[----:B------:R-:W-:-:S04]  /*7740*/  PRMT R4, RZ, 0x7610, R4 ;  /* 0x00007610ff047816 */ /* 0x000fc80000000004 */
[----:B------:R-:W-:Y:S02]  /*7750*/  IADD3.X R11, R11, UR7, R17, P4, !PT ;  /* 0x000000070b0b7c10 */ /* 0x000fe4000a7fe411 */
[----:B------:R-:W1:Y:S01]  /*7760*/  @!P3 LDC.64 R16, c[0x0][0x650] ;  /* 0x00019400ff10bb82 */ /* 0x000e620000000a00 */
[----:B--2---:R-:W-:-:S04]  /*7770*/  LOP3.LUT R7, R7, 0xff, RZ, 0xc0, !PT ;  /* 0x000000ff07077812 */ /* 0x004fc800078ec0ff */
[----:B------:R-:W-:-:S05]  /*7780*/  F2FP.F16.E4M3.UNPACK_B R7, R7 ;  /* 0x00000007ff07723e */ /* 0x000fca00020006ff */
[----:B------:R-:W-:-:S05]  /*7790*/  HADD2.F32 R7, -RZ, R7.H0_H0 ;  /* 0x20000007ff077230 */ /* 0x000fca0000004100 */
[----:B------:R-:W-:Y:S01]  /*77a0*/  FMUL R12, R7, R0 ;  /* 0x00000000070c7220 */ /* 0x000fe20000400000 */
[----:B------:R-:W-:-:S03]  /*77b0*/  @!P2 IMAD R7, R157, 0xc0, RZ ;  /* 0x000000c09d07a824 */ /* 0x000fc600078e02ff */
[----:B------:R-:W-:Y:S01]  /*77c0*/  FFMA R25, R25, R2, R12 ;  /* 0x0000000219197223 */ /* 0x000fe2000000000c */
[----:B------:R-:W-:-:S04]  /*77d0*/  @!P2 IMAD.MOV.U32 R12, RZ, RZ, R158 ;  /* 0x000000ffff0ca224 */ /* 0x000fc800078e009e */
[----:B------:R-:W-:Y:S01]  /*77e0*/  @!P2 IMAD.WIDE.U32 R12, R156, 0xc0, R12 ;  /* 0x000000c09c0ca825 */ /* 0x000fe200078e000c */
[----:B------:R-:W-:Y:S02]  /*77f0*/  F2FP.SATFINITE.E4M3.F32.PACK_AB_MERGE_C R25, RZ, R25, RZ ;  /* 0x00000019ff19723e */ /* 0x000fe400048070ff */
[----:B0-----:R-:W-:-:S04]  /*7800*/  @!P2 IADD3 R14, P5, R12, R20, RZ ;  /* 0x000000140c0ea210 */ /* 0x001fc80007fbe0ff */
[----:B------:R-:W-:-:S05]  /*7810*/  @!P2 IADD3.X R15, R21, R13, R7, P5, !PT ;  /* 0x0000000d150fa210 */ /* 0x000fca0002ffe407 */
[----:B------:R0:W-:Y:S04]  /*7820*/  @!P2 STG.E.U8 desc[UR12][R14.64+0x1], R25 ;  /* 0x000001190e00a986 */ /* 0x0001e8000c10110c */
[----:B------:R-:W2:Y:S01]  /*7830*/  @!P3 LDG.E.U8 R4, desc[UR12][R10.64] ;  /* 0x0000000c0a04b981 */ /* 0x000ea2000c1e1100 */
[----:B------:R-:W-:-:S05]  /*7840*/  @!P3 IADD3 R12, P2, R5, R158, RZ ;  /* 0x0000009e050cb210 */ /* 0x000fca0007f5e0ff */
[----:B------:R-:W-:Y:S01]  /*7850*/  @!P3 IMAD.X R13, R6, 0x1, R161, P2 ;  /* 0x00000001060db824 */ /* 0x000fe200010e06a1 */
[----:B------:R-:W-:Y:S01]  /*7860*/  ISETP.LT.OR P2, PT, R3, 0x2, !P1 ;  /* 0x000000020300780c */ /* 0x000fe20004f41670 */
[----:B------:R-:W-:-:S03]  /*7870*/  @!P3 IMAD.WIDE.U32 R12, R156, 0xc0, R12 ;  /* 0x000000c09c0cb825 */ /* 0x000fc600078e000c */
[----:B-1----:R-:W-:-:S09]  /*7880*/  @!P3 IADD3 R12, P4, R12, R16, RZ ;  /* 0x000000100c0cb210 */ /* 0x002fd20007f9e0ff */
[----:B------:R-:W1:Y:S01]  /*7890*/  @!P2 LDC.64 R18, c[0x0][0x650] ;  /* 0x00019400ff12ab82 */ /* 0x000e620000000a00 */
[----:B--2---:R-:W-:-:S04]  /*78a0*/  LOP3.LUT R4, R4, 0xff, RZ, 0xc0, !PT ;  /* 0x000000ff04047812 */ /* 0x004fc800078ec0ff */
[----:B------:R-:W-:-:S05]  /*78b0*/  F2FP.F16.E4M3.UNPACK_B R4, R4 ;  /* 0x00000004ff04723e */ /* 0x000fca00020006ff */
[----:B------:R-:W-:Y:S02]  /*78c0*/  HADD2.F32 R7, -RZ, R4.H0_H0 ;  /* 0x20000004ff077230 */ /* 0x000fe40000004100 */
[----:B------:R-:W-:-:S03]  /*78d0*/  @!P3 IMAD R4, R157, 0xc0, RZ ;  /* 0x000000c09d04b824 */ /* 0x000fc600078e02ff */
[----:B------:R-:W-:Y:S02]  /*78e0*/  FMUL R7, R7, R0 ;  /* 0x0000000007077220 */ /* 0x000fe40000400000 */
[----:B------:R-:W-:Y:S02]  /*78f0*/  @!P3 IADD3.X R13, R17, R4, R13, P4, !PT ;  /* 0x00000004110db210 */ /* 0x000fe400027fe40d */
[----:B------:R-:W-:Y:S01]  /*7900*/  FFMA R7, R26, R2, R7 ;  /* 0x000000021a077223 */ /* 0x000fe20000000007 */
[----:B------:R-:W-:-:S04]  /*7910*/  PRMT R4, RZ, 0x7610, R4 ;  /* 0x00007610ff047816 */ /* 0x000fc80000000004 */
[----:B------:R-:W-:-:S05]  /*7920*/  F2FP.SATFINITE.E4M3.F32.PACK_AB_MERGE_C R17, RZ, R7, RZ ;  /* 0x00000007ff11723e */ /* 0x000fca00048070ff */
[----:B------:R1:W-:Y:S04]  /*7930*/  @!P3 STG.E.U8 desc[UR12][R12.64], R17 ;  /* 0x000000110c00b986 */ /* 0x0003e8000c10110c */
[----:B------:R-:W2:Y:S01]  /*7940*/  @!P2 LDG.E.U8 R4, desc[UR12][R10.64+0x1] ;  /* 0x0000010c0a04a981 */ /* 0x000ea2000c1e1100 */
[----:B0-----:R-:W-:-:S05]  /*7950*/  @!P2 IADD3 R14, P3, R5, R158, RZ ;  /* 0x0000009e050ea210 */ /* 0x001fca0007f7e0ff */
[----:B------:R-:W-:Y:S01]  /*7960*/  @!P2 IMAD.X R15, R6, 0x1, R161, P3 ;  /* 0x00000001060fa824 */ /* 0x000fe200018e06a1 */
[----:B------:R-:W-:Y:S01]  /*7970*/  ISETP.LT.OR P3, PT, R3, 0x9, !P0 ;  /* 0x000000090300780c */ /* 0x000fe20004761670 */
[----:B------:R-:W-:-:S03]  /*7980*/  @!P2 IMAD.WIDE.U32 R14, R156, 0xc0, R14 ;  /* 0x000000c09c0ea825 */ /* 0x000fc600078e000e */
[----:B-1----:R-:W-:Y:S02]  /*7990*/  @!P2 IADD3 R12, P4, R14, R18, RZ ;  /* 0x000000120e0ca210 */ /* 0x002fe40007f9e0ff */
[----:B--2---:R-:W-:-:S04]  /*79a0*/  LOP3.LUT R4, R4, 0xff, RZ, 0xc0, !PT ;  /* 0x000000ff04047812 */ /* 0x004fc800078ec0ff */
[----:B------:R-:W-:-:S05]  /*79b0*/  F2FP.F16.E4M3.UNPACK_B R4, R4 ;  /* 0x00000004ff04723e */ /* 0x000fca00020006ff */
[----:B------:R-:W-:-:S05]  /*79c0*/  HADD2.F32 R7, -RZ, R4.H0_H0 ;  /* 0x20000004ff077230 */ /* 0x000fca0000004100 */
[----:B------:R-:W-:Y:S01]  /*79d0*/  FMUL R4, R7, R0 ;  /* 0x0000000007047220 */ /* 0x000fe20000400000 */
[----:B------:R-:W-:-:S03]  /*79e0*/  @!P2 IMAD R7, R157, 0xc0, RZ ;  /* 0x000000c09d07a824 */ /* 0x000fc600078e02ff */
[----:B------:R-:W-:Y:S02]  /*79f0*/  FFMA R4, R27, R2, R4 ;  /* 0x000000021b047223 */ /* 0x000fe40000000004 */
[----:B------:R-:W-:Y:S02]  /*7a00*/  @!P2 IADD3.X R13, R19, R7, R15, P4, !PT ;  /* 0x00000007130da210 */ /* 0x000fe400027fe40f */
[----:B------:R-:W0:Y:S01]  /*7a10*/  @!P3 LDC.64 R18, c[0x0][0x650] ;  /* 0x00019400ff12bb82 */ /* 0x000e220000000a00 */
[----:B------:R-:W-:Y:S02]  /*7a20*/  F2FP.SATFINITE.E4M3.F32.PACK_AB_MERGE_C R17, RZ, R4, RZ ;  /* 0x00000004ff11723e */ /* 0x000fe400048070ff */
[----:B------:R-:W-:-:S03]  /*7a30*/  PRMT R4, RZ, 0x7610, R4 ;  /* 0x00007610ff047816 */ /* 0x000fc60000000004 */
[----:B------:R1:W-:Y:S04]  /*7a40*/  @!P2 STG.E.U8 desc[UR12][R12.64+0x1], R17 ;  /* 0x000001110c00a986 */ /* 0x0003e8000c10110c */
[----:B------:R-:W2:Y:S01]  /*7a50*/  @!P3 LDG.E.U8 R4, desc[UR12][R8.64+0x8] ;  /* 0x0000080c0804b981 */ /* 0x000ea2000c1e1100 */
[----:B------:R-:W-:Y:S01]  /*7a60*/  ISETP.LT.OR P4, PT, R3, 0xa, !P0 ;  /* 0x0000000a0300780c */ /* 0x000fe20004781670 */
[----:B-1----:R-:W-:Y:S02]  /*7a70*/  @!P3 IMAD.MOV.U32 R12, RZ, RZ, R158 ;  /* 0x000000ffff0cb224 */ /* 0x002fe400078e009e */
[----:B------:R-:W-:Y:S02]  /*7a80*/  @!P3 IMAD.MOV.U32 R13, RZ, RZ, R161 ;  /* 0x000000ffff0db224 */ /* 0x000fe400078e00a1 */
[----:B------:R-:W-:-:S03]  /*7a90*/  @!P3 IMAD.WIDE.U32 R14, R156, 0xc0, R12 ;  /* 0x000000c09c0eb825 */ /* 0x000fc600078e000c */
[----:B0-----:R-:W-:Y:S02]  /*7aa0*/  @!P3 IADD3 R12, P2, R14, R18, RZ ;  /* 0x000000120e0cb210 */ /* 0x001fe40007f5e0ff */
[----:B--2---:R-:W-:-:S04]  /*7ab0*/  LOP3.LUT R4, R4, 0xff, RZ, 0xc0, !PT ;  /* 0x000000ff04047812 */ /* 0x004fc800078ec0ff */
[----:B------:R-:W-:-:S05]  /*7ac0*/  F2FP.F16.E4M3.UNPACK_B R4, R4 ;  /* 0x00000004ff04723e */ /* 0x000fca00020006ff */
[----:B------:R-:W-:Y:S02]  /*7ad0*/  HADD2.F32 R7, -RZ, R4.H0_H0 ;  /* 0x20000004ff077230 */ /* 0x000fe40000004100 */
[----:B------:R-:W-:-:S03]  /*7ae0*/  @!P3 IMAD R4, R157, 0xc0, RZ ;  /* 0x000000c09d04b824 */ /* 0x000fc600078e02ff */
[----:B------:R-:W-:Y:S02]  /*7af0*/  FMUL R7, R7, R0 ;  /* 0x0000000007077220 */ /* 0x000fe40000400000 */
[--C-:B------:R-:W-:Y:S02]  /*7b00*/  @!P3 IADD3.X R13, R19, R15, R4.reuse, P2, !PT ;  /* 0x0000000f130db210 */ /* 0x100fe400017fe404 */
[----:B------:R-:W-:Y:S01]  /*7b10*/  FFMA R7, R28, R2, R7 ;  /* 0x000000021c077223 */ /* 0x000fe20000000007 */
[----:B------:R-:W-:Y:S01]  /*7b20*/  PRMT R4, RZ, 0x7610, R4 ;  /* 0x00007610ff047816 */ /* 0x000fe20000000004 */
[----:B------:R-:W0:Y:S03]  /*7b30*/  @!P4 LDC.64 R18, c[0x0][0x650] ;  /* 0x00019400ff12cb82 */ /* 0x000e260000000a00 */
[----:B------:R-:W-:-:S05]  /*7b40*/  F2FP.SATFINITE.E4M3.F32.PACK_AB_MERGE_C R17, RZ, R7, RZ ;  /* 0x00000007ff11723e */ /* 0x000fca00048070ff */
        /* <DEDUP_REMOVED lines=19> */
[----:B------:R-:W-:-:S05]  /*7c80*/  @!P2 IADD3 R14, P3, R5, R158, RZ ;  /* 0x0000009e050ea210 */ /* 0x000fca0007f7e0ff */
[----:B------:R-:W-:Y:S01]  /*7c90*/  @!P2 IMAD.X R15, R6, 0x1, R161, P3 ;  /* 0x00000001060fa824 */ /* 0x000fe200018e06a1 */
[----:B------:R-:W-:Y:S01]  /*7ca0*/  ISETP.LT.OR P3, PT, R3, 0xa, !P1 ;  /* 0x0000000a0300780c */ /* 0x000fe20004f61670 */
[----:B------:R-:W-:-:S03]  /*7cb0*/  @!P2 IMAD.WIDE.U32 R14, R156, 0xc0, R14 ;  /* 0x000000c09c0ea825 */ /* 0x000fc600078e000e */
[----:B0-----:R-:W-:Y:S02]  /*7cc0*/  @!P2 IADD3 R12, P4, R14, R18, RZ ;  /* 0x000000120e0ca210 */ /* 0x001fe40007f9e0ff */
[----:B--2---:R-:W-:-:S04]  /*7cd0*/  LOP3.LUT R4, R4, 0xff, RZ, 0xc0, !PT ;  /* 0x000000ff04047812 */ /* 0x004fc800078ec0ff */
[----:B------:R-:W-:-:S05]  /*7ce0*/  F2FP.F16.E4M3.UNPACK_B R4, R4 ;  /* 0x00000004ff04723e */ /* 0x000fca00020006ff */
[----:B------:R-:W-:Y:S02]  /*7cf0*/  HADD2.F32 R7, -RZ, R4.H0_H0 ;  /* 0x20000004ff077230 */ /* 0x000fe40000004100 */
[----:B------:R-:W-:-:S03]  /*7d00*/  @!P2 IMAD R4, R157, 0xc0, RZ ;  /* 0x000000c09d04a824 */ /* 0x000fc600078e02ff */
[----:B------:R-:W-:Y:S02]  /*7d10*/  FMUL R7, R7, R0 ;  /* 0x0000000007077220 */ /* 0x000fe40000400000 */
[----:B------:R-:W-:Y:S02]  /*7d20*/  @!P2 IADD3.X R13, R19, R4, R15, P4, !PT ;  /* 0x00000004130da210 */ /* 0x000fe400027fe40f */
[----:B------:R-:W-:Y:S01]  /*7d30*/  FFMA R7, R30, R2, R7 ;  /* 0x000000021e077223 */ /* 0x000fe20000000007 */
[----:B------:R-:W-:Y:S01]  /*7d40*/  PRMT R4, RZ, 0x7610, R4 ;  /* 0x00007610ff047816 */ /* 0x000fe20000000004 */
[----:B------:R-:W0:Y:S03]  /*7d50*/  @!P3 LDC.64 R18, c[0x0][0x650] ;  /* 0x00019400ff12bb82 */ /* 0x000e260000000a00 */
[----:B------:R-:W-:-:S05]  /*7d60*/  F2FP.SATFINITE.E4M3.F32.PACK_AB_MERGE_C R17, RZ, R7, RZ ;  /* 0x00000007ff11723e */ /* 0x000fca00048070ff */
        /* <DEDUP_REMOVED lines=296> */
[----:B--2---:R-:W-:-:S05]  /*8ff0*/  F2FP.F16.E4M3.UNPACK_B R4, R4 ;  /* 0x00000004ff04723e */ /* 0x004fca00020006ff */
        /* <DEDUP_REMOVED lines=31> */
[----:B--2---:R-:W-:-:S05]  /*91f0*/  F2FP.F16.E4M3.UNPACK_B R4, R4 ;  /* 0x00000004ff04723e */ /* 0x004fca00020006ff */
        /* <DEDUP_REMOVED lines=41> */
[----:B------:R2:W3:Y:S01]  /*9490*/  @!P0 LDG.E.U8 R4, desc[UR12][R8.64+0x39] ;  /* 0x0000390c08048981 */ /* 0x0004e2000c1e1100 */
[----:B------:R-:W-:Y:S01]  /*94a0*/  ISETP.LT.OR P2, PT, R3, 0x39, !P1 ;  /* 0x000000390300780c */ /* 0x000fe20004f41670 */
[----:B--2---:R-:W-:Y:S02]  /*94b0*/  @!P0 IMAD.MOV.U32 R8, RZ, RZ, R158 ;  /* 0x000000ffff088224 */ /* 0x004fe400078e009e */
[----:B------:R-:W-:-:S10]  /*94c0*/  @!P0 IMAD.MOV.U32 R9, RZ, RZ, R161 ;  /* 0x000000ffff098224 */ /* 0x000fd400078e00a1 */
[----:B-1----:R-:W1:Y:S01]  /*94d0*/  @!P2 LDC.64 R16, c[0x0][0x650] ;  /* 0x00019400ff10ab82 */ /* 0x002e620000000a00 */
[----:B------:R-:W-:-:S03]  /*94e0*/  @!P0 IMAD.WIDE.U32 R14, R156, 0xc0, R8 ;  /* 0x000000c09c0e8825 */ /* 0x000fc600078e0008 */
[----:B0-----:R-:W-:Y:S02]  /*94f0*/  @!P0 IADD3 R12, P3, R14, R18, RZ ;  /* 0x000000120e0c8210 */ /* 0x001fe40007f7e0ff */
[----:B---3--:R-:W-:-:S05]  /*9500*/  F2FP.F16.E4M3.UNPACK_B R4, R4 ;  /* 0x00000004ff04723e */ /* 0x008fca00020006ff */
[----:B------:R-:W-:-:S05]  /*9510*/  HADD2.F32 R7, -RZ, R4.H0_H0 ;  /* 0x20000004ff077230 */ /* 0x000fca0000004100 */
[----:B------:R-:W-:Y:S01]  /*9520*/  FMUL R4, R7, R0 ;  /* 0x0000000007047220 */ /* 0x000fe20000400000 */
[----:B------:R-:W-:-:S03]  /*9530*/  @!P0 IMAD R7, R157, 0xc0, RZ ;  /* 0x000000c09d078824 */ /* 0x000fc600078e02ff */
[----:B------:R-:W-:Y:S02]  /*9540*/  FFMA R4, R53, R2, R4 ;  /* 0x0000000235047223 */ /* 0x000fe40000000004 */
[----:B------:R-:W-:-:S03]  /*9550*/  @!P0 IADD3.X R13, R19, R15, R7, P3, !PT ;  /* 0x0000000f130d8210 */ /* 0x000fc60001ffe407 */
[----:B------:R-:W-:Y:S02]  /*9560*/  F2FP.SATFINITE.E4M3.F32.PACK_AB_MERGE_C R15, RZ, R4, RZ ;  /* 0x00000004ff0f723e */ /* 0x000fe400048070ff */
[----:B------:R-:W-:-:S03]  /*9570*/  PRMT R4, RZ, 0x7610, R4 ;  /* 0x00007610ff047816 */ /* 0x000fc60000000004 */
[----:B------:R0:W-:Y:S04]  /*9580*/  @!P0 STG.E.U8 desc[UR12][R12.64+0x39], R15 ;  /* 0x0000390f0c008986 */ /* 0x0001e8000c10110c */
[----:B------:R-:W2:Y:S01]  /*9590*/  @!P2 LDG.E.U8 R4, desc[UR12][R10.64+0x38] ;  /* 0x0000380c0a04a981 */ /* 0x000ea2000c1e1100 */
[----:B------:R-:W-:Y:S01]  /*95a0*/  @!P2 IADD3 R8, P0, R5, R158, RZ ;  /* 0x0000009e0508a210 */ /* 0x000fe20007f1e0ff */
[----:B------:R-:W-:Y:S01]  /*95b0*/  BSSY B0, `(.L_x_29) ;  /* 0x0000010000007945 */ /* 0x000fe20003800000 */
[----:B------:R-:W-:Y:S02]  /*95c0*/  ISETP.LT.OR P1, PT, R3, 0x3a, !P1 ;  /* 0x0000003a0300780c */ /* 0x000fe40004f21670 */
[----:B------:R-:W-:Y:S01]  /*95d0*/  PRMT R3, RZ, 0x7610, R3 ;  /* 0x00007610ff037816 */ /* 0x000fe20000000003 */
[----:B------:R-:W-:-:S02]  /*95e0*/  @!P2 IMAD.X R9, R6, 0x1, R161, P0 ;  /* 0x000000010609a824 */ /* 0x000fc400000e06a1 */
[----:B------:R-:W-:-:S03]  /*95f0*/  @!P2 IMAD.WIDE.U32 R8, R156, 0xc0, R8 ;  /* 0x000000c09c08a825 */ /* 0x000fc600078e0008 */
[----:B-1----:R-:W-:Y:S02]  /*9600*/  @!P2 IADD3 R8, P0, R8, R16, RZ ;  /* 0x000000100808a210 */ /* 0x002fe40007f1e0ff */
[----:B--2---:R-:W-:-:S05]  /*9610*/  F2FP.F16.E4M3.UNPACK_B R4, R4 ;  /* 0x00000004ff04723e */ /* 0x004fca00020006ff */
[----:B------:R-:W-:Y:S02]  /*9620*/  HADD2.F32 R7, -RZ, R4.H0_H0 ;  /* 0x20000004ff077230 */ /* 0x000fe40000004100 */
[----:B------:R-:W-:-:S03]  /*9630*/  @!P2 IMAD R4, R157, 0xc0, RZ ;  /* 0x000000c09d04a824 */ /* 0x000fc600078e02ff */
[----:B------:R-:W-:Y:S02]  /*9640*/  FMUL R7, R7, R0 ;  /* 0x0000000007077220 */ /* 0x000fe40000400000 */
[----:B------:R-:W-:Y:S02]  /*9650*/  @!P2 IADD3.X R9, R17, R4, R9, P0, !PT ;  /* 0x000000041109a210 */ /* 0x000fe400007fe409 */
[----:B------:R-:W-:-:S05]  /*9660*/  FFMA R7, R54, R2, R7 ;  /* 0x0000000236077223 */ /* 0x000fca0000000007 */
[----:B------:R-:W-:-:S05]  /*9670*/  F2FP.SATFINITE.E4M3.F32.PACK_AB_MERGE_C R7, RZ, R7, RZ ;  /* 0x00000007ff07723e */ /* 0x000fca00048070ff */
[----:B------:R0:W-:Y:S01]  /*9680*/  @!P2 STG.E.U8 desc[UR12][R8.64+0x38], R7 ;  /* 0x000038070800a986 */ /* 0x0001e2000c10110c */
[----:B------:R-:W-:Y:S05]  /*9690*/  @P1 BRA `(.L_x_30) ;  /* 0x0000000000041947 */ /* 0x000fea0003800000 */
[----:B------:R1:W5:Y:S02]  /*96a0*/  LDG.E.U8 R3, desc[UR12][R10.64+0x39] ;  /* 0x0000390c0a037981 */ /* 0x000364000c1e1100 */
.L_x_30:
[----:B------:R-:W-:Y:S05]  /*96b0*/  BSYNC B0 ;  /* 0x0000000000007941 */ /* 0x000fea0003800000 */
.L_x_29:
[----:B-----5:R-:W-:Y:S01]  /*96c0*/  F2FP.F16.E4M3.UNPACK_B R3, R3 ;  /* 0x00000003ff03723e */ /* 0x020fe200020006ff */
[----:B------:R-:W-:Y:S06]  /*96d0*/  @P1 EXIT ;  /* 0x000000000000194d */ /* 0x000fec0003800000 */
[----:B------:R-:W-:Y:S01]  /*96e0*/  IADD3 R158, P0, R5, R158, RZ ;  /* 0x0000009e059e7210 */ /* 0x000fe20007f1e0ff */
[----:B------:R-:W-:Y:S01]  /*96f0*/  HADD2.F32 R3, -RZ, R3.H0_H0 ;  /* 0x20000003ff037230 */ /* 0x000fe20000004100 */
[----:B------:R-:W-:Y:S01]  /*9700*/  ULDC.64 UR4, c[0x0][0x650] ;  /* 0x0001940000047ab9 */ /* 0x000fe20000000a00 */
[----:B------:R-:W-:Y:S02]  /*9710*/  IMAD R157, R157, 0xc0, RZ ;  /* 0x000000c09d9d7824 */ /* 0x000fe400078e02ff */
[----:B------:R-:W-:Y:S02]  /*9720*/  IMAD.X R159, R6, 0x1, R161, P0 ;  /* 0x00000001069f7824 */ /* 0x000fe400000e06a1 */
[----:B------:R-:W-:Y:S01]  /*9730*/  FMUL R0, R3, R0 ;  /* 0x0000000003007220 */ /* 0x000fe20000400000 */
[----:B------:R-:W-:-:S04]  /*9740*/  IMAD.WIDE.U32 R158, R156, 0xc0, R158 ;  /* 0x000000c09c9e7825 */ /* 0x000fc800078e009e */
[----:B------:R-:W-:Y:S01]  /*9750*/  FFMA R0, R55, R2, R0 ;  /* 0x0000000237007223 */ /* 0x000fe20000000000 */
[----:B------:R-:W-:-:S04]  /*9760*/  IADD3 R2, P0, R158, UR4, RZ ;  /* 0x000000049e027c10 */ /* 0x000fc8000ff1e0ff */
[----:B------:R-:W-:Y:S02]  /*9770*/  F2FP.SATFINITE.E4M3.F32.PACK_AB_MERGE_C R5, RZ, R0, RZ ;  /* 0x00000000ff05723e */ /* 0x000fe400048070ff */
[----:B------:R-:W-:-:S05]  /*9780*/  IADD3.X R3, R157, UR5, R159, P0, !PT ;  /* 0x000000059d037c10 */ /* 0x000fca00087fe49f */
[----:B------:R-:W-:Y:S01]  /*9790*/  STG.E.U8 desc[UR12][R2.64+0x39], R5 ;  /* 0x0000390502007986 */ /* 0x000fe2000c10110c */
[----:B------:R-:W-:Y:S05]  /*97a0*/  EXIT ;  /* 0x000000000000794d */ /* 0x000fea0003800000 */
.L_x_28:
[----:B------:R-:W-:Y:S01]  /*97b0*/  ISETP.GE.AND P0, PT, R4, 0x9, PT ;  /* 0x000000090400780c */ /* 0x000fe20003f06270 */
[-C--:B--2---:R-:W-:Y:S01]  /*97c0*/  FMUL R120, R120, R2.reuse ;  /* 0x0000000278787220 */ /* 0x084fe20000400000 */
[----:B------:R-:W-:Y:S01]  /*97d0*/  LOP3.LUT R0, R0, 0xfffffffd, RZ, 0xc0, !PT ;  /* 0xfffffffd00007812 */ /* 0x000fe200078ec0ff */
[-C--:B------:R-:W-:Y:S01]  /*97e0*/  FMUL R121, R121, R2.reuse ;  /* 0x0000000279797220 */ /* 0x080fe20000400000 */
[C---:B------:R-:W-:Y:S01]  /*97f0*/  ISETP.LT.OR P6, PT, R3.reuse, 0x1, !P0 ;  /* 0x000000010300780c */ /* 0x040fe200047c1670 */
[-C--:B------:R-:W-:Y:S01]  /*9800*/  FMUL R122, R122, R2.reuse ;  /* 0x000000027a7a7220 */ /* 0x080fe20000400000 */
[----:B------:R-:W-:Y:S01]  /*9810*/  ISETP.LT.OR P4, PT, R3, 0x2, !P0 ;  /* 0x000000020300780c */ /* 0x000fe20004781670 */
[-C--:B------:R-:W-:Y:S01]  /*9820*/  FMUL R123, R123, R2.reuse ;  /* 0x000000027b7b7220 */ /* 0x080fe20000400000 */
[C---:B------:R-:W-:Y:S01]  /*9830*/  ISETP.LT.OR P3, PT, R3.reuse, 0x9, !P0 ;  /* 0x000000090300780c */ /* 0x040fe20004761670 */
[-C--:B------:R-:W-:Y:S01]  /*9840*/  FMUL R124, R124, R2.reuse ;  /* 0x000000027c7c7220 */ /* 0x080fe20000400000 */
[----:B------:R-:W-:Y:S01]  /*9850*/  ISETP.LT.OR P5, PT, R3, 0xa, !P0 ;  /* 0x0000000a0300780c */ /* 0x000fe200047a1670 */
[-C--:B------:R-:W-:Y:S01]  /*9860*/  FMUL R125, R125, R2.reuse ;  /* 0x000000027d7d7220 */ /* 0x080fe20000400000 */
[----:B------:R-:W-:Y:S01]  /*9870*/  LOP3.LUT R9, R9, 0xfffffbff, RZ, 0xc0, !PT ;  /* 0xfffffbff09097812 */ /* 0x000fe200078ec0ff */
[----:B------:R-:W-:Y:S01]  /*9880*/  FMUL R126, R126, R2 ;  /* 0x000000027e7e7220 */ /* 0x000fe20000400000 */
[----:B------:R-:W-:Y:S01]  /*9890*/  F2FP.SATFINITE.E4M3.F32.PACK_AB_MERGE_C R239, RZ, R120, RZ ;  /* 0x00000078ffef723e */ /* 0x000fe200048070ff */
[-C--:B------:R-:W-:Y:S01]  /*98a0*/  FMUL R127, R127, R2.reuse ;  /* 0x000000027f7f7220 */ /* 0x080fe20000400000 */
[----:B------:R-:W-:Y:S01]  /*98b0*/  F2FP.SATFINITE.E4M3.F32.PACK_AB_MERGE_C R245, RZ, R121, RZ ;  /* 0x00000079fff5723e */ /* 0x000fe200048070ff */
[----:B------:R-:W0:Y:S01]  /*98c0*/  @!P6 LDC.64 R240, c[0x0][0x650] ;  /* 0x00019400fff0eb82 */ /* 0x000e220000000a00 */
[----:B------:R-:W-:Y:S01]  /*98d0*/  @P6 LOP3.LUT R0, R0, 0x2, RZ, 0xfc, !PT ;  /* 0x0000000200006812 */ /* 0x000fe200078efcff */
[----:B------:R-:W-:Y:S01]  /*98e0*/  FMUL R128, R128, R2 ;  /* 0x0000000280807220 */ /* 0x000fe20000400000 */
[----:B------:R-:W-:Y:S01]  /*98f0*/  F2FP.SATFINITE.E4M3.F32.PACK_AB_MERGE_C R247, RZ, R122, RZ ;  /* 0x0000007afff7723e */ /* 0x000fe200048070ff */
[-C--:B------:R-:W-:Y:S01]  /*9900*/  FMUL R129, R129, R2.reuse ;  /* 0x0000000281817220 */ /* 0x080fe20000400000 */
[----:B------:R-:W-:Y:S01]  /*9910*/  LOP3.LUT R0, R0, 0xfffffffe, RZ, 0xc0, !PT ;  /* 0xfffffffe00007812 */ /* 0x000fe200078ec0ff */
[-C--:B------:R-:W-:Y:S01]  /*9920*/  FMUL R130, R130, R2.reuse ;  /* 0x0000000282827220 */ /* 0x080fe20000400000 */
[----:B------:R-:W-:Y:S01]  /*9930*/  F2FP.SATFINITE.E4M3.F32.PACK_AB_MERGE_C R127, RZ, R127, RZ ;  /* 0x0000007fff7f723e */ /* 0x000fe200048070ff */
[----:B------:R-:W1:Y:S01]  /*9940*/  @!P4 LDC.64 R220, c[0x0][0x650] ;  /* 0x00019400ffdccb82 */ /* 0x000e620000000a00 */
[----:B------:R-:W-:Y:S01]  /*9950*/  @P4 LOP3.LUT R0, R0, 0x1, RZ, 0xfc, !PT ;  /* 0x0000000100004812 */ /* 0x000fe200078efcff */
[-C--:B------:R-:W-:Y:S01]  /*9960*/  FMUL R131, R131, R2.reuse ;  /* 0x0000000283837220 */ /* 0x080fe20000400000 */
[----:B------:R-:W-:Y:S01]  /*9970*/  F2FP.SATFINITE.E4M3.F32.PACK_AB_MERGE_C R129, RZ, R129, RZ ;  /* 0x00000081ff81723e */ /* 0x000fe200048070ff */
[-C--:B------:R-:W-:Y:S01]  /*9980*/  FMUL R132, R132, R2.reuse ;  /* 0x0000000284847220 */ /* 0x080fe20000400000 */
[----:B------:R-:W-:Y:S01]  /*9990*/  LOP3.LUT R0, R0, 0xfffff7ff, RZ, 0xc0, !PT ;  /* 0xfffff7ff00007812 */ /* 0x000fe200078ec0ff */
[-C--:B------:R-:W-:Y:S01]  /*99a0*/  FMUL R133, R133, R2.reuse ;  /* 0x0000000285857220 */ /* 0x080fe20000400000 */
[----:B------:R-:W-:Y:S01]  /*99b0*/  F2FP.SATFINITE.E4M3.F32.PACK_AB_MERGE_C R131, RZ, R131, RZ ;  /* 0x00000083ff83723e */ /* 0x000fe200048070ff */
[----:B------:R-:W2:Y:S01]  /*99c0*/  @!P3 LDC.64 R218, c[0x0][0x650] ;  /* 0x00019400ffdabb82 */ /* 0x000ea20000000a00 */
[----:B------:R-:W-:Y:S01]  /*99d0*/  @P3 LOP3.LUT R0, R0, 0x800, RZ, 0xfc, !PT ;  /* 0x0000080000003812 */ /* 0x000fe200078efcff */
[-C--:B------:R-:W-:Y:S01]  /*99e0*/  FMUL R134, R134, R2.reuse ;  /* 0x0000000286867220 */ /* 0x080fe20000400000 */
[----:B------:R-:W-:Y:S01]  /*99f0*/  F2FP.SATFINITE.E4M3.F32.PACK_AB_MERGE_C R133, RZ, R133, RZ ;  /* 0x00000085ff85723e */ /* 0x000fe200048070ff */
[-C--:B------:R-:W-:Y:S01]  /*9a00*/  FMUL R135, R135, R2.reuse ;  /* 0x0000000287877220 */ /* 0x080fe20000400000 */
[----:B------:R-:W-:Y:S01]  /*9a10*/  LOP3.LUT R0, R0, 0x7fffffff, RZ, 0xc0, !PT ;  /* 0x7fffffff00007812 */ /* 0x000fe200078ec0ff */
[-C--:B------:R-:W-:Y:S01]  /*9a20*/  FMUL R136, R136, R2.reuse ;  /* 0x0000000288887220 */ /* 0x080fe20000400000 */
[----:B------:R-:W-:Y:S01]  /*9a30*/  FMUL R137, R137, R2 ;  /* 0x0000000289897220 */ /* 0x000fe20000400000 */
[--C-:B0-----:R-:W-:Y:S01]  /*9a40*/  @!P6 IADD3 R240, P1, P2, R158, R240, R5.reuse ;  /* 0x000000f09ef0e210 */ /* 0x101fe20007a3e005 */
[----:B------:R-:W0:Y:S01]  /*9a50*/  @!P5 LDC.64 R216, c[0x0][0x650] ;  /* 0x00019400ffd8db82 */ /* 0x000e220000000a00 */
[----:B------:R-:W-:Y:S01]  /*9a60*/  F2FP.SATFINITE.E4M3.F32.PACK_AB_MERGE_C R135, RZ, R135, RZ ;  /* 0x00000087ff87723e */ /* 0x000fe200048070ff */
[-C--:B------:R-:W-:Y:S01]  /*9a70*/  FMUL R138, R138, R2.reuse ;  /* 0x000000028a8a7220 */ /* 0x080fe20000400000 */
[--C-:B------:R-:W-:Y:S01]  /*9a80*/  @!P6 IADD3.X R241, R161, R241, R6.reuse, P1, P2 ;  /* 0x000000f1a1f1e210 */ /* 0x100fe20000fe4406 */
[-C--:B------:R-:W-:Y:S01]  /*9a90*/  FMUL R139, R139, R2.reuse ;  /* 0x000000028b8b7220 */ /* 0x080fe20000400000 */
[----:B------:R-:W-:Y:S01]  /*9aa0*/  F2FP.SATFINITE.E4M3.F32.PACK_AB_MERGE_C R137, RZ, R137, RZ ;  /* 0x00000089ff89723e */ /* 0x000fe200048070ff */
[----:B------:R-:W-:Y:S01]  /*9ab0*/  FMUL R140, R140, R2 ;  /* 0x000000028c8c7220 */ /* 0x000fe20000400000 */
[--C-:B-1----:R-:W-:Y:S01]  /*9ac0*/  @!P4 IADD3 R220, P1, P2, R158, R220, R5.reuse ;  /* 0x000000dc9edcc210 */ /* 0x102fe20007a3e005 */
[-C--:B------:R-:W-:Y:S01]  /*9ad0*/  FMUL R141, R141, R2.reuse ;  /* 0x000000028d8d7220 */ /* 0x080fe20000400000 */
[----:B------:R-:W-:Y:S01]  /*9ae0*/  F2FP.SATFINITE.E4M3.F32.PACK_AB_MERGE_C R139, RZ, R139, RZ ;  /* 0x0000008bff8b723e */ /* 0x000fe200048070ff */
[-C--:B------:R-:W-:Y:S01]  /*9af0*/  FMUL R142, R142, R2.reuse ;  /* 0x000000028e8e7220 */ /* 0x080fe20000400000 */
[--C-:B------:R-:W-:Y:S01]  /*9b00*/  @!P4 IADD3.X R221, R161, R221, R6.reuse, P1, P2 ;  /* 0x000000dda1ddc210 */ /* 0x100fe20000fe4406 */
[-C--:B------:R-:W-:Y:S01]  /*9b10*/  FMUL R143, R143, R2.reuse ;  /* 0x000000028f8f7220 */ /* 0x080fe20000400000 */
[----:B------:R-:W-:Y:S01]  /*9b20*/  F2FP.SATFINITE.E4M3.F32.PACK_AB_MERGE_C R141, RZ, R141, RZ ;  /* 0x0000008dff8d723e */ /* 0x000fe200048070ff */
[----:B------:R-:W-:Y:S01]  /*9b30*/  FMUL R144, R144, R2 ;  /* 0x0000000290907220 */ /* 0x000fe20000400000 */
[--C-:B--2---:R-:W-:Y:S01]  /*9b40*/  @!P3 IADD3 R218, P1, P2, R158, R218, R5.reuse ;  /* 0x000000da9edab210 */ /* 0x104fe20007a3e005 */
[-C--:B------:R-:W-:Y:S01]  /*9b50*/  FMUL R145, R145, R2.reuse ;  /* 0x0000000291917220 */ /* 0x080fe20000400000 */
[----:B------:R-:W-:Y:S01]  /*9b60*/  F2FP.SATFINITE.E4M3.F32.PACK_AB_MERGE_C R143, RZ, R143, RZ ;  /* 0x0000008fff8f723e */ /* 0x000fe200048070ff */
[-C--:B------:R-:W-:Y:S01]  /*9b70*/  FMUL R146, R146, R2.reuse ;  /* 0x0000000292927220 */ /* 0x080fe20000400000 */
[--C-:B------:R-:W-:Y:S01]  /*9b80*/  @!P3 IADD3.X R219, R161, R219, R6.reuse, P1, P2 ;  /* 0x000000dba1dbb210 */ /* 0x100fe20000fe4406 */
[-C--:B------:R-:W-:Y:S01]  /*9b90*/  FMUL R147, R147, R2.reuse ;  /* 0x0000000293937220 */ /* 0x080fe20000400000 */
[----:B------:R-:W-:Y:S01]  /*9ba0*/  ISETP.LT.OR P3, PT, R3, 0x11, !P0 ;  /* 0x000000110300780c */ /* 0x000fe20004761670 */
[-C--:B------:R-:W-:Y:S01]  /*9bb0*/  FMUL R148, R148, R2.reuse ;  /* 0x0000000294947220 */ /* 0x080fe20000400000 */
[----:B------:R-:W-:Y:S01]  /*9bc0*/  F2FP.SATFINITE.E4M3.F32.PACK_AB_MERGE_C R145, RZ, R145, RZ ;  /* 0x00000091ff91723e */ /* 0x000fe200048070ff */
[----:B------:R-:W-:Y:S01]  /*9bd0*/  FMUL R149, R149, R2 ;  /* 0x0000000295957220 */ /* 0x000fe20000400000 */
[--C-:B0-----:R-:W-:Y:S01]  /*9be0*/  @!P5 IADD3 R216, P1, P2, R158, R216, R5.reuse ;  /* 0x000000d89ed8d210 */ /* 0x101fe20007a3e005 */
[-C--:B------:R-:W-:Y:S01]  /*9bf0*/  FMUL R88, R88, R2.reuse ;  /* 0x0000000258587220 */ /* 0x080fe20000400000 */
[----:B------:R-:W-:Y:S01]  /*9c00*/  F2FP.SATFINITE.E4M3.F32.PACK_AB_MERGE_C R147, RZ, R147, RZ ;  /* 0x00000093ff93723e */ /* 0x000fe200048070ff */
[-C--:B------:R-:W-:Y:S01]  /*9c10*/  FMUL R89, R89, R2.reuse ;  /* 0x0000000259597220 */ /* 0x080fe20000400000 */
[--C-:B------:R-:W-:Y:S01]  /*9c20*/  @!P5 IADD3.X R217, R161, R217, R6.reuse, P1, P2 ;  /* 0x000000d9a1d9d210 */ /* 0x100fe20000fe4406 */
[-C--:B------:R-:W-:Y:S01]  /*9c30*/  FMUL R150, R150, R2.reuse ;  /* 0x0000000296967220 */ /* 0x080fe20000400000 */
[----:B------:R-:W-:Y:S01]  /*9c40*/  F2FP.SATFINITE.E4M3.F32.PACK_AB_MERGE_C R149, RZ, R149, RZ ;  /* 0x00000095ff95723e */ /* 0x000fe200048070ff */
[-C--:B------:R-:W-:Y:S01]  /*9c50*/  FMUL R151, R151, R2.reuse ;  /* 0x0000000297977220 */ /* 0x080fe20000400000 */
[-C--:B------:R-:W-:Y:S01]  /*9c60*/  FMUL R90, R90, R2.reuse ;  /* 0x000000025a5a7220 */ /* 0x080fe20000400000 */
[----:B------:R-:W0:Y:S01]  /*9c70*/  @!P3 LDC.64 R214, c[0x0][0x650] ;  /* 0x00019400ffd6bb82 */ /* 0x000e220000000a00 */
[----:B------:R-:W-:Y:S01]  /*9c80*/  @P3 LOP3.LUT R9, R9, 0x400, RZ, 0xfc, !PT ;  /* 0x0000040009093812 */ /* 0x000fe200078efcff */
[-C--:B------:R-:W-:Y:S01]  /*9c90*/  FMUL R91, R91, R2.reuse ;  /* 0x000000025b5b7220 */ /* 0x080fe20000400000 */
[----:B------:R-:W-:Y:S01]  /*9ca0*/  F2FP.SATFINITE.E4M3.F32.PACK_AB_MERGE_C R151, RZ, R151, RZ ;  /* 0x00000097ff97723e */ /* 0x000fe200048070ff */
[-C--:B------:R-:W-:Y:S01]  /*9cb0*/  FMUL R92, R92, R2.reuse ;  /* 0x000000025c5c7220 */ /* 0x080fe20000400000 */
[----:B------:R-:W-:Y:S01]  /*9cc0*/  LOP3.LUT R9, R9, 0xffffffef, RZ, 0xc0, !PT ;  /* 0xffffffef09097812 */ /* 0x000fe200078ec0ff */
[-C--:B------:R-:W-:Y:S01]  /*9cd0*/  FMUL R93, R93, R2.reuse ;  /* 0x000000025d5d7220 */ /* 0x080fe20000400000 */
[----:B------:R-:W-:Y:S01]  /*9ce0*/  F2FP.SATFINITE.E4M3.F32.PACK_AB_MERGE_C R91, RZ, R91, RZ ;  /* 0x0000005bff5b723e */ /* 0x000fe200048070ff */
[-C--:B------:R-:W-:Y:S01]  /*9cf0*/  FMUL R94, R94, R2.reuse ;  /* 0x000000025e5e7220 */ /* 0x080fe20000400000 */
[-C--:B------:R-:W-:Y:S01]  /*9d00*/  FMUL R95, R95, R2.reuse ;  /* 0x000000025f5f7220 */ /* 0x080fe20000400000 */
[-C--:B------:R-:W-:Y:S01]  /*9d10*/  FMUL R96, R96, R2.reuse ;  /* 0x0000000260607220 */ /* 0x080fe20000400000 */
[----:B------:R-:W-:Y:S01]  /*9d20*/  F2FP.SATFINITE.E4M3.F32.PACK_AB_MERGE_C R93, RZ, R93, RZ ;  /* 0x0000005dff5d723e */ /* 0x000fe200048070ff */
        /* <DEDUP_REMOVED lines=12> */
[----:B------:R-:W-:Y:S01]  /*9df0*/  FMUL R105, R105, R2 ;  /* 0x0000000269697220 */ /* 0x000fe20000400000 */
[----:B0-----:R-:W-:Y:S01]  /*9e00*/  @!P3 IADD3 R214, P1, P2, R158, R214, R5 ;  /* 0x000000d69ed6b210 */ /* 0x001fe20007a3e005 */
[-C--:B------:R-:W-:Y:S01]  /*9e10*/  FMUL R106, R106, R2.reuse ;  /* 0x000000026a6a7220 */ /* 0x080fe20000400000 */
[----:B------:R-:W-:Y:S01]  /*9e20*/  F2FP.SATFINITE.E4M3.F32.PACK_AB_MERGE_C R103, RZ, R103, RZ ;  /* 0x00000067ff67723e */ /* 0x000fe200048070ff */
[-C--:B------:R-:W-:Y:S01]  /*9e30*/  FMUL R107, R107, R2.reuse ;  /* 0x000000026b6b7220 */ /* 0x080fe20000400000 */
[----:B------:R-:W-:Y:S01]  /*9e40*/  @!P3 IADD3.X R215, R161, R215, R6, P1, P2 ;  /* 0x000000d7a1d7b210 */ /* 0x000fe20000fe4406 */
[-C--:B------:R-:W-:Y:S01]  /*9e50*/  FMUL R108, R108, R2.reuse ;  /* 0x000000026c6c7220 */ /* 0x080fe20000400000 */
[----:B------:R-:W-:Y:S01]  /*9e60*/  ISETP.LT.OR P3, PT, R3, 0x12, !P0 ;  /* 0x000000120300780c */ /* 0x000fe20004761670 */
[-C--:B------:R-:W-:Y:S01]  /*9e70*/  FMUL R109, R109, R2.reuse ;  /* 0x000000026d6d7220 */ /* 0x080fe20000400000 */
[----:B------:R-:W-:Y:S01]  /*9e80*/  F2FP.SATFINITE.E4M3.F32.PACK_AB_MERGE_C R105, RZ, R105, RZ ;  /* 0x00000069ff69723e */ /* 0x000fe200048070ff */
[-C--:B------:R-:W-:Y:S01]  /*9e90*/  FMUL R110, R110, R2.reuse ;  /* 0x000000026e6e7220 */ /* 0x080fe20000400000 */
[----:B------:R-:W-:Y:S01]  /*9ea0*/  F2FP.SATFINITE.E4M3.F32.PACK_AB_MERGE_C R107, RZ, R107, RZ ;  /* 0x0000006bff6b723e */ /* 0x000fe200048070ff */
        /* <DEDUP_REMOVED lines=17> */
[----:B------:R-:W-:Y:S01]  /*9fc0*/  F2FP.SATFINITE.E4M3.F32.PACK_AB_MERGE_C R117, RZ, R117, RZ ;  /* 0x00000075ff75723e */ /* 0x000fe200048070ff */
[-C--:B------:R-:W-:Y:S01]  /*9fd0*/  FMUL R57, R57, R2.reuse ;  /* 0x0000000239397220 */ /* 0x080fe20000400000 */
[----:B------:R-:W-:Y:S01]  /*9fe0*/  F2FP.SATFINITE.E4M3.F32.PACK_AB_MERGE_C R119, RZ, R119, RZ ;  /* 0x00000077ff77723e */ /* 0x000fe200048070ff */
[----:B------:R-:W-:Y:S01]  /*9ff0*/  FMUL R58, R58, R2 ;  /* 0x000000023a3a7220 */ /* 0x000fe20000400000 */
[----:B------:R-:W-:Y:S02]  /*a000*/  BSSY B0, `(.L_x_31) ;  /* 0x0000205000007945 */ /* 0x000fe40003800000 */
[----:B------:R-:W-:-:S02]  /*a010*/  F2FP.SATFINITE.E4M3.F32.PACK_AB_MERGE_C R57, RZ, R57, RZ ;  /* 0x00000039ff39723e */ /* 0x000fc400048070ff */
[----:B0-----:R-:W-:-:S04]  /*a020*/  @!P3 IADD3 R212, P1, P2, R158, R212, R5 ;  /* 0x000000d49ed4b210 */ /* 0x001fc80007a3e005 */
[----:B------:R-:W-:Y:S02]  /*a030*/  @!P3 IADD3.X R213, R161, R213, R6, P1, P2 ;  /* 0x000000d5a1d5b210 */ /* 0x000fe40000fe4406 */
[----:B------:R-:W-:-:S13]  /*a040*/  ISETP.LT.OR P3, PT, R3, 0x19, !P0 ;  /* 0x000000190300780c */ /* 0x000fda0004761670 */
[----:B------:R-:W0:Y:S01]  /*a050*/  @!P3 LDC.64 R210, c[0x0][0x650] ;  /* 0x00019400ffd2bb82 */ /* 0x000e220000000a00 */
[----:B------:R-:W-:-:S04]  /*a060*/  @P3 LOP3.LUT R9, R9, 0x200, RZ, 0xfc, !PT ;  /* 0x0000020009093812 */ /* 0x000fc800078efcff */
[----:B------:R-:W-:Y:S02]  /*a070*/  LOP3.LUT R9, R9, 0xfffffff7, RZ, 0xc0, !PT ;  /* 0xfffffff709097812 */ /* 0x000fe400078ec0ff */
        /* <DEDUP_REMOVED lines=46> */
[----:B------:R-:W-:Y:S02]  /*a360*/  @P3 LOP3.LUT R9, R9, 0x20, RZ, 0xfc, !PT ;  /* 0x0000002009093812 */ /* 0x000fe400078efcff */
        /* <DEDUP_REMOVED lines=8> */
[----:B------:R-:W-:-:S04]  /*a3f0*/  ISETP.GE.AND P3, PT, R4, 0x41, PT ;  /* 0x000000410400780c */ /* 0x000fc80003f66270 */
[----:B------:R-:W-:Y:S02]  /*a400*/  ISETP.LT.OR P2, PT, R3, 0x1, !P3 ;  /* 0x000000010300780c */ /* 0x000fe40005f41670 */
[----:B------:R-:W-:-:S11]  /*a410*/  P2R R10, PR, RZ, 0x8 ;  /* 0x00000008ff0a7803 */ /* 0x000fd60000000000 */
        /* <DEDUP_REMOVED lines=72> */
[----:B------:R-:W0:Y:S02]  /*a8a0*/  @!P2 LDC.64 R166, c[0x0][0x650] ;  /* 0x00019400ffa6ab82 */ /* 0x000e240000000a00 */
        /* <DEDUP_REMOVED lines=17> */
[----:B------:R-:W-:Y:S02]  /*a9c0*/  @!P3 IADD3 R11, P0, P1, R8, R158, R5 ;  /* 0x0000009e080bb210 */ /* 0x000fe4000791e005 */
[----:B------:R-:W-:Y:S02]  /*a9d0*/  @P3 LOP3.LUT R0, R0, 0x8000, RZ, 0xfc, !PT ;  /* 0x0000800000003812 */ /* 0x000fe400078efcff */
[----:B------:R-:W-:Y:S02]  /*a9e0*/  @!P3 IADD3.X R12, R7, R161, R6, P0, P1 ;  /* 0x000000a1070cb210 */ /* 0x000fe400007e2406 */
[----:B------:R-:W-:Y:S02]  /*a9f0*/  ISETP.LT.OR P3, PT, R3, 0x2, !P2 ;  /* 0x000000020300780c */ /* 0x000fe40005761670 */
[----:B------:R-:W-:-:S11]  /*aa00*/  LOP3.LUT R0, R0, 0xffffbfff, RZ, 0xc0, !PT ;  /* 0xffffbfff00007812 */ /* 0x000fd600078ec0ff */
        /* <DEDUP_REMOVED lines=23> */
[----:B------:R-:W-:-:S13]  /*ab80*/  ISETP.LT.OR P3, PT, R3, 0x19, !P2 ;  /* 0x000000190300780c */ /* 0x000fda0005761670 */
[----:B------:R-:W-:-:S04]  /*ab90*/  @!P3 IADD3 R23, P0, P1, R8, R158, R5 ;  /* 0x0000009e0817b210 */ /* 0x000fc8000791e005 */
        /* <DEDUP_REMOVED lines=13> */
[----:B------:R-:W-:-:S04]  /*ac70*/  ISETP.LT.OR P3, PT, R3, 0x2a, !P2 ;  /* 0x0000002a0300780c */ /* 0x000fc80005761670 */
[----:B------:R-:W-:-:S09]  /*ac80*/  P2R R231, PR, RZ, 0x8 ;  /* 0x00000008ffe77803 */ /* 0x000fd20000000000 */
[----:B------:R-:W-:-:S04]  /*ac90*/  @!P3 IADD3 R229, P0, P1, R8, R158, R5 ;  /* 0x0000009e08e5b210 */ /* 0x000fc8000791e005 */
[----:B------:R-:W-:Y:S02]  /*aca0*/  @!P3 IADD3.X R230, R7, R161, R6, P0, P1 ;  /* 0x000000a107e6b210 */ /* 0x000fe400007e2406 */
[----:B------:R-:W-:Y:S02]  /*acb0*/  ISETP.LT.OR P0, PT, R3, 0x31, !P2 ;  /* 0x000000310300780c */ /* 0x000fe40005701670 */
[----:B------:R-:W-:Y:S02]  /*acc0*/  LOP3.LUT P3, RZ, R0, 0x1, RZ, 0xc0, !PT ;  /* 0x0000000100ff7812 */ /* 0x000fe4000786c0ff */
        /* <DEDUP_REMOVED lines=8> */
[----:B------:R-:W-:-:S04]  /*ad50*/  ISETP.GE.AND P4, PT, R4, 0x1, PT ;  /* 0x000000010400780c */ /* 0x000fc80003f86270 */
[----:B------:R-:W-:-:S13]  /*ad60*/  ISETP.LT.OR P6, PT, R3, 0x1, !P4 ;  /* 0x000000010300780c */ /* 0x000fda00067c1670 */
[----:B------:R-:W0:Y:S02]  /*ad70*/  @!P6 LDC.64 R222, c[0x0][0x650] ;  /* 0x00019400ffdeeb82 */ /* 0x000e240000000a00 */
[----:B0-----:R-:W-:-:S05]  /*ad80*/  @!P6 IADD3 R242, P0, R158, R222, RZ ;  /* 0x000000de9ef2e210 */ /* 0x001fca0007f1e0ff */
[----:B------:R-:W-:Y:S01]  /*ad90*/  @!P6 IMAD.X R243, R161, 0x1, R223, P0 ;  /* 0x00000001a1f3e824 */ /* 0x000fe200000e06df */
[----:B------:R-:W-:-:S04]  /*ada0*/  LOP3.LUT P0, RZ, R0, 0x800, RZ, 0xc0, !PT ;  /* 0x0000080000ff7812 */ /* 0x000fc8000780c0ff */
[----:B------:R0:W-:Y:S01]  /*adb0*/  @!P6 STG.E.U8 desc[UR12][R242.64], R239 ;  /* 0x000000eff200e986 */ /* 0x0001e2000c10110c */
[----:B------:R-:W-:Y:S02]  /*adc0*/  ISETP.LT.OR P6, PT, R3, 0x2, !P4 ;  /* 0x000000020300780c */ /* 0x000fe400067c1670 */
[----:B0-----:R-:W-:-:S11]  /*add0*/  F2FP.SATFINITE.E4M3.F32.PACK_AB_MERGE_C R239, RZ, R123, RZ ;  /* 0x0000007bffef723e */ /* 0x001fd600048070ff */
[----:B------:R-:W0:Y:S02]  /*ade0*/  @!P6 LDC.64 R222, c[0x0][0x650] ;  /* 0x00019400ffdeeb82 */ /* 0x000e240000000a00 */
[----:B0-----:R-:W-:-:S05]  /*adf0*/  @!P6 IADD3 R222, P1, R158, R222, RZ ;  /* 0x000000de9edee210 */ /* 0x001fca0007f3e0ff */
[----:B------:R-:W-:-:S05]  /*ae00*/  @!P6 IMAD.X R223, R161, 0x1, R223, P1 ;  /* 0x00000001a1dfe824 */ /* 0x000fca00008e06df */
[----:B------:R0:W-:Y:S01]  /*ae10*/  @!P6 STG.E.U8 desc[UR12][R222.64+0x1], R245 ;  /* 0x000001f5de00e986 */ /* 0x0001e2000c10110c */
[----:B------:R-:W-:-:S03]  /*ae20*/  ISETP.LT.OR P6, PT, R3, 0x9, !P4 ;  /* 0x000000090300780c */ /* 0x000fc600067c1670 */
[----:B------:R-:W-:Y:S01]  /*ae30*/  @!P2 STG.E.U8 desc[UR12][R240.64], R247 ;  /* 0x000000f7f000a986 */ /* 0x000fe2000c10110c */
[----:B------:R-:W-:-:S03]  /*ae40*/  LOP3.LUT P2, RZ, R9, 0x400, RZ, 0xc0, !PT ;  /* 0x0000040009ff7812 */ /* 0x000fc6000784c0ff */
[----:B------:R1:W-:Y:S01]  /*ae50*/  @!P3 STG.E.U8 desc[UR12][R220.64+0x1], R239 ;  /* 0x000001efdc00b986 */ /* 0x0003e2000c10110c */
[----:B------:R-:W-:Y:S02]  /*ae60*/  LOP3.LUT P3, RZ, R9, 0x10, RZ, 0xc0, !PT ;  /* 0x0000001009ff7812 */ /* 0x000fe4000786c0ff */
[----:B0-----:R-:W-:-:S03]  /*ae70*/  F2FP.SATFINITE.E4M3.F32.PACK_AB_MERGE_C R223, RZ, R124, RZ ;  /* 0x0000007cffdf723e */ /* 0x001fc600048070ff */
[----:B------:R-:W0:Y:S01]  /*ae80*/  @!P6 LDC.64 R120, c[0x0][0x650] ;  /* 0x00019400ff78eb82 */ /* 0x000e220000000a00 */
[----:B-1----:R-:W-:Y:S02]  /*ae90*/  F2FP.SATFINITE.E4M3.F32.PACK_AB_MERGE_C R221, RZ, R125, RZ ;  /* 0x0000007dffdd723e */ /* 0x002fe400048070ff */
[----:B------:R-:W-:Y:S02]  /*aea0*/  F2FP.SATFINITE.E4M3.F32.PACK_AB_MERGE_C R239, RZ, R126, RZ ;  /* 0x0000007effef723e */ /* 0x000fe400048070ff */
[----:B0-----:R-:W-:-:S05]  /*aeb0*/  @!P6 IADD3 R242, P1, R158, R120, RZ ;  /* 0x000000789ef2e210 */ /* 0x001fca0007f3e0ff */
[----:B------:R-:W-:-:S05]  /*aec0*/  @!P6 IMAD.X R243, R161, 0x1, R121, P1 ;  /* 0x00000001a1f3e824 */ /* 0x000fca00008e0679 */
[----:B------:R-:W-:Y:S01]  /*aed0*/  @!P6 STG.E.U8 desc[UR12][R242.64+0x8], R223 ;  /* 0x000008dff200e986 */ /* 0x000fe2000c10110c */
[----:B------:R-:W-:-:S13]  /*aee0*/  ISETP.LT.OR P6, PT, R3, 0xa, !P4 ;  /* 0x0000000a0300780c */ /* 0x000fda00067c1670 */
[----:B------:R-:W0:Y:S02]  /*aef0*/  @!P6 LDC.64 R120, c[0x0][0x650] ;  /* 0x00019400ff78eb82 */ /* 0x000e240000000a00 */
[----:B0-----:R-:W-:-:S05]  /*af00*/  @!P6 IADD3 R122, P1, R158, R120, RZ ;  /* 0x000000789e7ae210 */ /* 0x001fca0007f3e0ff */
[----:B------:R-:W-:Y:S01]  /*af10*/  @!P6 IMAD.X R123, R161, 0x1, R121, P1 ;  /* 0x00000001a17be824 */ /* 0x000fe200008e0679 */
[----:B------:R-:W-:-:S04]  /*af20*/  LOP3.LUT P1, RZ, R9, 0x200, RZ, 0xc0, !PT ;  /* 0x0000020009ff7812 */ /* 0x000fc8000782c0ff */
[----:B------:R0:W-:Y:S04]  /*af30*/  @!P6 STG.E.U8 desc[UR12][R122.64+0x9], R221 ;  /* 0x000009dd7a00e986 */ /* 0x0001e8000c10110c */
[----:B------:R-:W-:Y:S01]  /*af40*/  @!P0 STG.E.U8 desc[UR12][R218.64+0x8], R239 ;  /* 0x000008efda008986 */ /* 0x000fe2000c10110c */
[----:B------:R-:W-:-:S03]  /*af50*/  LOP3.LUT P0, RZ, R9, 0x8, RZ, 0xc0, !PT ;  /* 0x0000000809ff7812 */ /* 0x000fc6000780c0ff */
[----:B------:R1:W-:Y:S01]  /*af60*/  @!P5 STG.E.U8 desc[UR12][R216.64+0x9], R127 ;  /* 0x0000097fd800d986 */ /* 0x0003e2000c10110c */
[----:B------:R-:W-:Y:S02]  /*af70*/  ISETP.LT.OR P5, PT, R3, 0x11, !P4 ;  /* 0x000000110300780c */ /* 0x000fe400067a1670 */
[----:B0-----:R-:W-:Y:S02]  /*af80*/  F2FP.SATFINITE.E4M3.F32.PACK_AB_MERGE_C R221, RZ, R128, RZ ;  /* 0x00000080ffdd723e */ /* 0x001fe400048070ff */
[----:B-1----:R-:W-:-:S09]  /*af90*/  F2FP.SATFINITE.E4M3.F32.PACK_AB_MERGE_C R127, RZ, R130, RZ ;  /* 0x00000082ff7f723e */ /* 0x002fd200048070ff */
[----:B------:R-:W0:Y:S02]  /*afa0*/  @!P5 LDC.64 R120, c[0x0][0x650] ;  /* 0x00019400ff78db82 */ /* 0x000e240000000a00 */
[----:B0-----:R-:W-:-:S05]  /*afb0*/  @!P5 IADD3 R124, P6, R158, R120, RZ ;  /* 0x000000789e7cd210 */ /* 0x001fca0007fde0ff */
[----:B------:R-:W-:-:S05]  /*afc0*/  @!P5 IMAD.X R125, R161, 0x1, R121, P6 ;  /* 0x00000001a17dd824 */ /* 0x000fca00030e0679 */
[----:B------:R-:W-:Y:S01]  /*afd0*/  @!P5 STG.E.U8 desc[UR12][R124.64+0x10], R221 ;  /* 0x000010dd7c00d986 */ /* 0x000fe2000c10110c */
[----:B------:R-:W-:-:S13]  /*afe0*/  ISETP.LT.OR P5, PT, R3, 0x12, !P4 ;  /* 0x000000120300780c */ /* 0x000fda00067a1670 */
[----:B------:R-:W0:Y:S02]  /*aff0*/  @!P5 LDC.64 R120, c[0x0][0x650] ;  /* 0x00019400ff78db82 */ /* 0x000e240000000a00 */
[----:B0-----:R-:W-:-:S05]  /*b000*/  @!P5 IADD3 R122, P6, R158, R120, RZ ;  /* 0x000000789e7ad210 */ /* 0x001fca0007fde0ff */
[----:B------:R-:W-:-:S05]  /*b010*/  @!P5 IMAD.X R123, R161, 0x1, R121, P6 ;  /* 0x00000001a17bd824 */ /* 0x000fca00030e0679 */
[----:B------:R0:W-:Y:S01]  /*b020*/  @!P5 STG.E.U8 desc[UR12][R122.64+0x11], R129 ;  /* 0x000011817a00d986 */ /* 0x0001e2000c10110c */
[----:B------:R-:W-:-:S03]  /*b030*/  ISETP.LT.OR P5, PT, R3, 0x19, !P4 ;  /* 0x000000190300780c */ /* 0x000fc600067a1670 */
[----:B------:R1:W-:Y:S01]  /*b040*/  @!P2 STG.E.U8 desc[UR12][R214.64+0x10], R127 ;  /* 0x0000107fd600a986 */ /* 0x0003e2000c10110c */
[----:B------:R-:W-:-:S03]  /*b050*/  LOP3.LUT P2, RZ, R9, 0x100, RZ, 0xc0, !PT ;  /* 0x0000010009ff7812 */ /* 0x000fc6000784c0ff */
[----:B------:R-:W-:Y:S01]  /*b060*/  @!P3 STG.E.U8 desc[UR12][R212.64+0x11], R131 ;  /* 0x00001183d400b986 */ /* 0x000fe2000c10110c */
[----:B------:R-:W-:Y:S02]  /*b070*/  LOP3.LUT P3, RZ, R9, 0x4, RZ, 0xc0, !PT ;  /* 0x0000000409ff7812 */ /* 0x000fe4000786c0ff */
[----:B0-----:R-:W-:-:S03]  /*b080*/  F2FP.SATFINITE.E4M3.F32.PACK_AB_MERGE_C R123, RZ, R132, RZ ;  /* 0x00000084ff7b723e */ /* 0x001fc600048070ff */
[----:B------:R-:W0:Y:S01]  /*b090*/  @!P5 LDC.64 R120, c[0x0][0x650] ;  /* 0x00019400ff78db82 */ /* 0x000e220000000a00 */
[----:B-1----:R-:W-:Y:S02]  /*b0a0*/  F2FP.SATFINITE.E4M3.F32.PACK_AB_MERGE_C R127, RZ, R134, RZ ;  /* 0x00000086ff7f723e */ /* 0x002fe400048070ff */
[----:B0-----:R-:W-:-:S05]  /*b0b0*/  @!P5 IADD3 R124, P6, R158, R120, RZ ;  /* 0x000000789e7cd210 */ /* 0x001fca0007fde0ff */
[----:B------:R-:W-:-:S05]  /*b0c0*/  @!P5 IMAD.X R125, R161, 0x1, R121, P6 ;  /* 0x00000001a17dd824 */ /* 0x000fca00030e0679 */
[----:B------:R0:W-:Y:S01]  /*b0d0*/  @!P5 STG.E.U8 desc[UR12][R124.64+0x18], R123 ;  /* 0x0000187b7c00d986 */ /* 0x0001e2000c10110c */
[----:B------:R-:W-:Y:S02]  /*b0e0*/  ISETP.LT.OR P5, PT, R3, 0x1a, !P4 ;  /* 0x0000001a0300780c */ /* 0x000fe400067a1670 */
[----:B0-----:R-:W-:-:S11]  /*b0f0*/  F2FP.SATFINITE.E4M3.F32.PACK_AB_MERGE_C R125, RZ, R136, RZ ;  /* 0x00000088ff7d723e */ /* 0x001fd600048070ff */
[----:B------:R-:W0:Y:S02]  /*b100*/  @!P5 LDC.64 R120, c[0x0][0x650] ;  /* 0x00019400ff78db82 */ /* 0x000e240000000a00 */
[----:B0-----:R-:W-:-:S05]  /*b110*/  @!P5 IADD3 R120, P6, R158, R120, RZ ;  /* 0x000000789e78d210 */ /* 0x001fca0007fde0ff */
[----:B------:R-:W-:-:S05]  /*b120*/  @!P5 IMAD.X R121, R161, 0x1, R121, P6 ;  /* 0x00000001a179d824 */ /* 0x000fca00030e0679 */
[----:B------:R-:W-:Y:S01]  /*b130*/  @!P5 STG.E.U8 desc[UR12][R120.64+0x19], R133 ;  /* 0x000019857800d986 */ /* 0x000fe2000c10110c */
[----:B------:R-:W-:-:S03]  /*b140*/  ISETP.LT.OR P5, PT, R3, 0x21, !P4 ;  /* 0x000000210300780c */ /* 0x000fc600067a1670 */
[----:B------:R0:W-:Y:S01]  /*b150*/  @!P1 STG.E.U8 desc[UR12][R210.64+0x18], R127 ;  /* 0x0000187fd2009986 */ /* 0x0001e2000c10110c */
[----:B------:R-:W-:-:S03]  /*b160*/  LOP3.LUT P1, RZ, R9, 0x80, RZ, 0xc0, !PT ;  /* 0x0000008009ff7812 */ /* 0x000fc6000782c0ff */
[----:B------:R-:W-:Y:S01]  /*b170*/  @!P0 STG.E.U8 desc[UR12][R208.64+0x19], R135 ;  /* 0x00001987d0008986 */ /* 0x000fe2000c10110c */
[----:B------:R-:W-:-:S05]  /*b180*/  LOP3.LUT P0, RZ, R9, 0x2, RZ, 0xc0, !PT ;  /* 0x0000000209ff7812 */ /* 0x000fca000780c0ff */
[----:B------:R-:W1:Y:S01]  /*b190*/  @!P5 LDC.64 R122, c[0x0][0x650] ;  /* 0x00019400ff7adb82 */ /* 0x000e620000000a00 */
[----:B0-----:R-:W-:Y:S02]  /*b1a0*/  F2FP.SATFINITE.E4M3.F32.PACK_AB_MERGE_C R127, RZ, R138, RZ ;  /* 0x0000008aff7f723e */ /* 0x001fe400048070ff */
[----:B-1----:R-:W-:-:S05]  /*b1b0*/  @!P5 IADD3 R122, P6, R158, R122, RZ ;  /* 0x0000007a9e7ad210 */ /* 0x002fca0007fde0ff */
        /* <DEDUP_REMOVED lines=25> */
[----:B------:R-:W-:Y:S01]  /*b350*/  @!P1 STG.E.U8 desc[UR12][R202.64+0x28], R127 ;  /* 0x0000287fca009986 */ /* 0x000fe2000c10110c */
[----:B------:R-:W-:-:S03]  /*b360*/  LOP3.LUT P1, RZ, R0, 0x40000000, RZ, 0xc0, !PT ;  /* 0x4000000000ff7812 */ /* 0x000fc6000782c0ff */
[----:B------:R-:W-:Y:S01]  /*b370*/  @!P0 STG.E.U8 desc[UR12][R200.64+0x29], R143 ;  /* 0x0000298fc8008986 */ /* 0x000fe2000c10110c */
[----:B------:R-:W-:Y:S02]  /*b380*/  LOP3.LUT P0, RZ, R9, 0x20, RZ, 0xc0, !PT ;  /* 0x0000002009ff7812 */ /* 0x000fe4000780c0ff */
[----:B------:R-:W-:-:S03]  /*b390*/  F2FP.SATFINITE.E4M3.F32.PACK_AB_MERGE_C R9, RZ, R144, RZ ;  /* 0x00000090ff09723e */ /* 0x000fc600048070ff */
[----:B------:R-:W0:Y:S02]  /*b3a0*/  @!P5 LDC.64 R122, c[0x0][0x650] ;  /* 0x00019400ff7adb82 */ /* 0x000e240000000a00 */
        /* <DEDUP_REMOVED lines=9> */
[C---:B------:R-:W-:Y:S02]  /*b440*/  ISETP.LT.OR P5, PT, R3.reuse, 0x39, !P4 ;  /* 0x000000390300780c */ /* 0x040fe400067a1670 */
[----:B------:R-:W-:Y:S01]  /*b450*/  ISETP.LT.OR P4, PT, R3, 0x3a, !P4 ;  /* 0x0000003a0300780c */ /* 0x000fe20006781670 */
[----:B------:R0:W-:Y:S01]  /*b460*/  @!P2 STG.E.U8 desc[UR12][R198.64+0x30], R125 ;  /* 0x0000307dc600a986 */ /* 0x0001e2000c10110c */
[----:B------:R-:W-:-:S03]  /*b470*/  LOP3.LUT P2, RZ, R0, 0x10000000, RZ, 0xc0, !PT ;  /* 0x1000000000ff7812 */ /* 0x000fc6000784c0ff */
[----:B------:R-:W-:Y:S01]  /*b480*/  @!P3 STG.E.U8 desc[UR12][R196.64+0x31], R147 ;  /* 0x00003193c400b986 */ /* 0x000fe2000c10110c */
[C---:B------:R-:W-:Y:S02]  /*b490*/  LOP3.LUT P3, RZ, R0.reuse, 0x8000, RZ, 0xc0, !PT ;  /* 0x0000800000ff7812 */ /* 0x040fe4000786c0ff */
[----:B------:R-:W-:Y:S02]  /*b4a0*/  P2R R124, PR, RZ, 0x4 ;  /* 0x00000004ff7c7803 */ /* 0x000fe40000000000 */
[----:B------:R-:W-:Y:S01]  /*b4b0*/  LOP3.LUT P2, RZ, R0, 0x4000, RZ, 0xc0, !PT ;  /* 0x0000400000ff7812 */ /* 0x000fe2000784c0ff */
[----:B------:R-:W1:Y:S01]  /*b4c0*/  @!P5 LDC.64 R122, c[0x0][0x650] ;  /* 0x00019400ff7adb82 */ /* 0x000e620000000a00 */
[----:B0-----:R-:W-:-:S07]  /*b4d0*/  F2FP.SATFINITE.E4M3.F32.PACK_AB_MERGE_C R125, RZ, R150, RZ ;  /* 0x00000096ff7d723e */ /* 0x001fce00048070ff */
[----:B------:R-:W0:Y:S01]  /*b4e0*/  @!P4 LDC.64 R120, c[0x0][0x650] ;  /* 0x00019400ff78cb82 */ /* 0x000e220000000a00 */
[----:B-1----:R-:W-:-:S05]  /*b4f0*/  @!P5 IADD3 R122, P6, R158, R122, RZ ;  /* 0x0000007a9e7ad210 */ /* 0x002fca0007fde0ff */
[----:B------:R-:W-:Y:S01]  /*b500*/  @!P5 IMAD.X R123, R161, 0x1, R123, P6 ;  /* 0x00000001a17bd824 */ /* 0x000fe200030e067b */
[----:B------:R-:W-:-:S04]  /*b510*/  LOP3.LUT P6, RZ, R0, 0x2000, RZ, 0xc0, !PT ;  /* 0x0000200000ff7812 */ /* 0x000fc800078cc0ff */
[----:B------:R1:W-:Y:S01]  /*b520*/  @!P5 STG.E.U8 desc[UR12][R122.64+0x38], R9 ;  /* 0x000038097a00d986 */ /* 0x0003e2000c10110c */
[----:B0-----:R-:W-:-:S05]  /*b530*/  @!P4 IADD3 R120, P5, R158, R120, RZ ;  /* 0x000000789e78c210 */ /* 0x001fca0007fbe0ff */
[----:B------:R-:W-:Y:S01]  /*b540*/  @!P4 IMAD.X R121, R161, 0x1, R121, P5 ;  /* 0x00000001a179c824 */ /* 0x000fe200028e0679 */
[----:B------:R-:W-:-:S04]  /*b550*/  LOP3.LUT P5, RZ, R0, 0x20000000, RZ, 0xc0, !PT ;  /* 0x2000000000ff7812 */ /* 0x000fc800078ac0ff */
[----:B------:R0:W-:Y:S01]  /*b560*/  @!P4 STG.E.U8 desc[UR12][R120.64+0x39], R149 ;  /* 0x000039957800c986 */ /* 0x0001e2000c10110c */
[----:B-1----:R-:W-:Y:S01]  /*b570*/  F2FP.SATFINITE.E4M3.F32.PACK_AB_MERGE_C R9, RZ, R88, RZ ;  /* 0x00000058ff09723e */ /* 0x002fe200048070ff */
[----:B------:R-:W1:Y:S01]  /*b580*/  @!P2 LDC.64 R122, c[0x0][0x650] ;  /* 0x00019400ff7aab82 */ /* 0x000e620000000a00 */
[C---:B------:R-:W-:Y:S01]  /*b590*/  LOP3.LUT P4, RZ, R0.reuse, 0x80000000, RZ, 0xc0, !PT ;  /* 0x8000000000ff7812 */ /* 0x040fe2000788c0ff */
[----:B------:R-:W-:Y:S01]  /*b5a0*/  @!P0 STG.E.U8 desc[UR12][R194.64+0x38], R125 ;  /* 0x0000387dc2008986 */ /* 0x000fe2000c10110c */
[----:B------:R-:W-:Y:S02]  /*b5b0*/  LOP3.LUT P0, RZ, R0, 0x8000000, RZ, 0xc0, !PT ;  /* 0x0800000000ff7812 */ /* 0x000fe4000780c0ff */
[----:B0-----:R-:W-:-:S03]  /*b5c0*/  F2FP.SATFINITE.E4M3.F32.PACK_AB_MERGE_C R121, RZ, R89, RZ ;  /* 0x00000059ff79723e */ /* 0x001fc600048070ff */
[----:B------:R-:W0:Y:S06]  /*b5d0*/  @!P3 LDC.64 R88, c[0x0][0x650] ;  /* 0x00019400ff58bb82 */ /* 0x000e2c0000000a00 */
[----:B------:R-:W-:Y:S04]  /*b5e0*/  @!P4 STG.E.U8 desc[UR12][R192.64+0x39], R151 ;  /* 0x00003997c000c986 */ /* 0x000fe8000c10110c */
[----:B------:R2:W-:Y:S01]  /*b5f0*/  @!P1 STG.E.U8 desc[UR12][R190.64], R9 ;  /* 0x00000009be009986 */ /* 0x0005e2000c10110c */
[----:B------:R-:W-:-:S03]  /*b600*/  LOP3.LUT P1, RZ, R0, 0x1000, RZ, 0xc0, !PT ;  /* 0x0000100000ff7812 */ /* 0x000fc6000782c0ff */
[----:B------:R-:W-:Y:S01]  /*b610*/  @!P5 STG.E.U8 desc[UR12][R188.64+0x1], R121 ;  /* 0x00000179bc00d986 */ /* 0x000fe2000c10110c */
[----:B------:R-:W-:Y:S02]  /*b620*/  LOP3.LUT P5, RZ, R0, 0x2000000, RZ, 0xc0, !PT ;  /* 0x0200000000ff7812 */ /* 0x000fe400078ac0ff */
[----:B--2---:R-:W-:Y:S02]  /*b630*/  F2FP.SATFINITE.E4M3.F32.PACK_AB_MERGE_C R9, RZ, R92, RZ ;  /* 0x0000005cff09723e */ /* 0x004fe400048070ff */
[----:B0-----:R-:W-:Y:S02]  /*b640*/  @!P3 IADD3 R88, P4, R11, R88, RZ ;  /* 0x000000580b58b210 */ /* 0x001fe40007f9e0ff */
[----:B------:R-:W-:-:S03]  /*b650*/  F2FP.SATFINITE.E4M3.F32.PACK_AB_MERGE_C R11, RZ, R90, RZ ;  /* 0x0000005aff0b723e */ /* 0x000fc600048070ff */
[----:B------:R-:W-:Y:S01]  /*b660*/  @!P3 IMAD.X R89, R12, 0x1, R89, P4 ;  /* 0x000000010c59b824 */ /* 0x000fe200020e0659 */
[----:B-1----:R-:W-:-:S04]  /*b670*/  @!P2 IADD3 R12, P4, R13, R122, RZ ;  /* 0x0000007a0d0ca210 */ /* 0x002fc80007f9e0ff */
[----:B------:R0:W-:Y:S01]  /*b680*/  @!P3 STG.E.U8 desc[UR12][R88.64], R11 ;  /* 0x0000000b5800b986 */ /* 0x0001e2000c10110c */
[----:B------:R-:W-:Y:S01]  /*b690*/  @!P2 IMAD.X R13, R14, 0x1, R123, P4 ;  /* 0x000000010e0da824 */ /* 0x000fe200020e067b */
[----:B------:R-:W-:Y:S02]  /*b6a0*/  LOP3.LUT P4, RZ, R0, 0x4000, RZ, 0xc0, !PT ;  /* 0x0000400000ff7812 */ /* 0x000fe4000788c0ff */
[----:B------:R-:W-:Y:S02]  /*b6b0*/  ISETP.NE.AND P2, PT, R124, RZ, PT ;  /* 0x000000ff7c00720c */ /* 0x000fe40003f45270 */
[----:B------:R-:W-:Y:S01]  /*b6c0*/  LOP3.LUT P3, RZ, R0, 0x400, RZ, 0xc0, !PT ;  /* 0x0000040000ff7812 */ /* 0x000fe2000786c0ff */
[----:B0-----:R-:W0:Y:S01]  /*b6d0*/  @!P6 LDC.64 R88, c[0x0][0x650] ;  /* 0x00019400ff58eb82 */ /* 0x001e220000000a00 */
[----:B------:R-:W-:-:S07]  /*b6e0*/  F2FP.SATFINITE.E4M3.F32.PACK_AB_MERGE_C R11, RZ, R94, RZ ;  /* 0x0000005eff0b723e */ /* 0x000fce00048070ff */
[----:B------:R1:W-:Y:S04]  /*b6f0*/  @!P4 STG.E.U8 desc[UR12][R12.64+0x1], R91 ;  /* 0x0000015b0c00c986 */ /* 0x0003e8000c10110c */
[----:B------:R2:W-:Y:S01]  /*b700*/  @!P2 STG.E.U8 desc[UR12][R186.64+0x8], R9 ;  /* 0x00000809ba00a986 */ /* 0x0005e2000c10110c */
[----:B------:R-:W-:-:S03]  /*b710*/  LOP3.LUT P2, RZ, R0, 0x200, RZ, 0xc0, !PT ;  /* 0x0000020000ff7812 */ /* 0x000fc6000784c0ff */
[----:B------:R-:W-:Y:S01]  /*b720*/  @!P0 STG.E.U8 desc[UR12][R184.64+0x9], R93 ;  /* 0x0000095db8008986 */ /* 0x000fe2000c10110c */
[----:B------:R-:W-:Y:S01]  /*b730*/  LOP3.LUT P0, RZ, R0, 0x1000000, RZ, 0xc0, !PT ;  /* 0x0100000000ff7812 */ /* 0x000fe2000780c0ff */
[----:B-1----:R-:W1:Y:S01]  /*b740*/  @!P1 LDC.64 R12, c[0x0][0x650] ;  /* 0x00019400ff0c9b82 */ /* 0x002e620000000a00 */
[----:B--2---:R-:W-:Y:S02]  /*b750*/  F2FP.SATFINITE.E4M3.F32.PACK_AB_MERGE_C R9, RZ, R96, RZ ;  /* 0x00000060ff09723e */ /* 0x004fe400048070ff */
[----:B0-----:R-:W-:-:S05]  /*b760*/  @!P6 IADD3 R14, P4, R15, R88, RZ ;  /* 0x000000580f0ee210 */ /* 0x001fca0007f9e0ff */
[----:B------:R-:W-:-:S05]  /*b770*/  @!P6 IMAD.X R15, R16, 0x1, R89, P4 ;  /* 0x00000001100fe824 */ /* 0x000fca00020e0659 */
[----:B------:R0:W-:Y:S01]  /*b780*/  @!P6 STG.E.U8 desc[UR12][R14.64+0x8], R11 ;  /* 0x0000080b0e00e986 */ /* 0x0001e2000c10110c */
[----:B------:R-:W-:Y:S02]  /*b790*/  LOP3.LUT P6, RZ, R0, 0x800000, RZ, 0xc0, !PT ;  /* 0x0080000000ff7812 */ /* 0x000fe400078cc0ff */
[----:B-1----:R-:W-:-:S05]  /*b7a0*/  @!P1 IADD3 R12, P4, R17, R12, RZ ;  /* 0x0000000c110c9210 */ /* 0x002fca0007f9e0ff */
[----:B------:R-:W-:Y:S01]  /*b7b0*/  @!P1 IMAD.X R13, R18, 0x1, R13, P4 ;  /* 0x00000001120d9824 */ /* 0x000fe200020e060d */
[----:B------:R-:W-:Y:S01]  /*b7c0*/  LOP3.LUT P4, RZ, R0, 0x4000000, RZ, 0xc0, !PT ;  /* 0x0400000000ff7812 */ /* 0x000fe2000788c0ff */
[----:B0-----:R-:W0:Y:S01]  /*b7d0*/  @!P3 LDC.64 R14, c[0x0][0x650] ;  /* 0x00019400ff0ebb82 */ /* 0x001e220000000a00 */
[----:B------:R-:W-:Y:S02]  /*b7e0*/  F2FP.SATFINITE.E4M3.F32.PACK_AB_MERGE_C R11, RZ, R98, RZ ;  /* 0x00000062ff0b723e */ /* 0x000fe400048070ff */
[----:B------:R1:W-:Y:S01]  /*b7f0*/  @!P1 STG.E.U8 desc[UR12][R12.64+0x9], R95 ;  /* 0x0000095f0c009986 */ /* 0x0003e2000c10110c */
[----:B------:R-:W-:-:S08]  /*b800*/  ISETP.NE.AND P1, PT, R238, RZ, PT ;  /* 0x000000ffee00720c */ /* 0x000fd00003f25270 */
[----:B------:R2:W-:Y:S01]  /*b810*/  @!P4 STG.E.U8 desc[UR12][R182.64+0x10], R9 ;  /* 0x00001009b600c986 */ /* 0x0005e2000c10110c */
[----:B-1----:R-:W1:Y:S03]  /*b820*/  @!P2 LDC.64 R12, c[0x0][0x650] ;  /* 0x00019400ff0cab82 */ /* 0x002e660000000a00 */
[----:B------:R-:W-:Y:S01]  /*b830*/  @!P5 STG.E.U8 desc[UR12][R180.64+0x11], R97 ;  /* 0x00001161b400d986 */ /* 0x000fe2000c10110c */
[----:B------:R-:W-:Y:S02]  /*b840*/  LOP3.LUT P5, RZ, R0, 0x400000, RZ, 0xc0, !PT ;  /* 0x0040000000ff7812 */ /* 0x000fe400078ac0ff */
[----:B0-----:R-:W-:Y:S02]  /*b850*/  @!P3 IADD3 R14, P4, R19, R14, RZ ;  /* 0x0000000e130eb210 */ /* 0x001fe40007f9e0ff */
[----:B--2---:R-:W-:Y:S01]  /*b860*/  F2FP.SATFINITE.E4M3.F32.PACK_AB_MERGE_C R9, RZ, R100, RZ ;  /* 0x00000064ff09723e */ /* 0x004fe200048070ff */
[----:B------:R-:W0:Y:S02]  /*b870*/  @!P1 LDC.64 R18, c[0x0][0x650] ;  /* 0x00019400ff129b82 */ /* 0x000e240000000a00 */
[----:B------:R-:W-:-:S05]  /*b880*/  @!P3 IMAD.X R15, R20, 0x1, R15, P4 ;  /* 0x00000001140fb824 */ /* 0x000fca00020e060f */
[----:B------:R2:W-:Y:S01]  /*b890*/  @!P3 STG.E.U8 desc[UR12][R14.64+0x10], R11 ;  /* 0x0000100b0e00b986 */ /* 0x0005e2000c10110c */
[----:B------:R-:W-:Y:S02]  /*b8a0*/  LOP3.LUT P3, RZ, R0, 0x200000, RZ, 0xc0, !PT ;  /* 0x0020000000ff7812 */ /* 0x000fe4000786c0ff */
[----:B-1----:R-:W-:-:S05]  /*b8b0*/  @!P2 IADD3 R12, P4, R21, R12, RZ ;  /* 0x0000000c150ca210 */ /* 0x002fca0007f9e0ff */
[----:B------:R-:W-:Y:S01]  /*b8c0*/  @!P2 IMAD.X R13, R22, 0x1, R13, P4 ;  /* 0x00000001160da824 */ /* 0x000fe200020e060d */
[----:B------:R-:W-:Y:S02]  /*b8d0*/  ISETP.NE.AND P2, PT, R235, RZ, PT ;  /* 0x000000ffeb00720c */ /* 0x000fe40003f45270 */
[----:B--2---:R-:W-:Y:S02]  /*b8e0*/  F2FP.SATFINITE.E4M3.F32.PACK_AB_MERGE_C R11, RZ, R102, RZ ;  /* 0x00000066ff0b723e */ /* 0x004fe400048070ff */
[----:B------:R-:W-:-:S13]  /*b8f0*/  ISETP.LT.OR P4, PT, R3, 0x12, !P2 ;  /* 0x000000120300780c */ /* 0x000fda0005781670 */
[----:B------:R-:W-:Y:S04]  /*b900*/  @!P4 STG.E.U8 desc[UR12][R12.64+0x11], R99 ;  /* 0x000011630c00c986 */ /* 0x000fe8000c10110c */
[----:B------:R1:W-:Y:S01]  /*b910*/  @!P0 STG.E.U8 desc[UR12][R178.64+0x18], R9 ;  /* 0x00001809b2008986 */ /* 0x0003e2000c10110c */
[----:B------:R-:W-:-:S03]  /*b920*/  ISETP.LT.OR P0, PT, R3, 0x19, !P2 ;  /* 0x000000190300780c */ /* 0x000fc60005701670 */
[----:B------:R-:W-:Y:S01]  /*b930*/  @!P6 STG.E.U8 desc[UR12][R176.64+0x19], R101 ;  /* 0x00001965b000e986 */ /* 0x000fe2000c10110c */
[----:B------:R-:W-:Y:S02]  /*b940*/  LOP3.LUT P6, RZ, R0, 0x100000, RZ, 0xc0, !PT ;  /* 0x0010000000ff7812 */ /* 0x000fe400078cc0ff */
[----:B-1----:R-:W-:-:S07]  /*b950*/  F2FP.SATFINITE.E4M3.F32.PACK_AB_MERGE_C R9, RZ, R104, RZ ;  /* 0x00000068ff09723e */ /* 0x002fce00048070ff */
[----:B------:R-:W1:Y:S02]  /*b960*/  @!P0 LDC.64 R14, c[0x0][0x650] ;  /* 0x00019400ff0e8b82 */ /* 0x000e640000000a00 */
[----:B-1----:R-:W-:-:S05]  /*b970*/  @!P0 IADD3 R14, P4, R23, R14, RZ ;  /* 0x0000000e170e8210 */ /* 0x002fca0007f9e0ff */
[----:B------:R-:W-:Y:S01]  /*b980*/  @!P0 IMAD.X R15, R152, 0x1, R15, P4 ;  /* 0x00000001980f8824 */ /* 0x000fe200020e060f */
[C---:B------:R-:W-:Y:S02]  /*b990*/  ISETP.LT.OR P0, PT, R3.reuse, 0x1a, !P2 ;  /* 0x0000001a0300780c */ /* 0x040fe40005701670 */
[----:B------:R-:W-:-:S11]  /*b9a0*/  ISETP.LT.OR P4, PT, R3, 0x19, !P2 ;  /* 0x000000190300780c */ /* 0x000fd60005781670 */
[----:B------:R-:W1:Y:S02]  /*b9b0*/  @!P0 LDC.64 R12, c[0x0][0x650] ;  /* 0x00019400ff0c8b82 */ /* 0x000e640000000a00 */
[----:B------:R2:W-:Y:S02]  /*b9c0*/  @!P4 STG.E.U8 desc[UR12][R14.64+0x18], R11 ;  /* 0x0000180b0e00c986 */ /* 0x0005e4000c10110c */
[----:B--2---:R-:W-:Y:S02]  /*b9d0*/  F2FP.SATFINITE.E4M3.F32.PACK_AB_MERGE_C R11, RZ, R106, RZ ;  /* 0x0000006aff0b723e */ /* 0x004fe400048070ff */
[----:B-1----:R-:W-:-:S05]  /*b9e0*/  @!P0 IADD3 R12, P4, R153, R12, RZ ;  /* 0x0000000c990c8210 */ /* 0x002fca0007f9e0ff */
[----:B------:R-:W-:Y:S01]  /*b9f0*/  @!P0 IMAD.X R13, R154, 0x1, R13, P4 ;  /* 0x000000019a0d8824 */ /* 0x000fe200020e060d */
[----:B------:R-:W-:Y:S02]  /*ba00*/  ISETP.LT.OR P4, PT, R3, 0x1a, !P2 ;  /* 0x0000001a0300780c */ /* 0x000fe40005781670 */
[----:B------:R-:W-:-:S11]  /*ba10*/  ISETP.NE.AND P0, PT, R234, RZ, PT ;  /* 0x000000ffea00720c */ /* 0x000fd60003f05270 */
[----:B------:R-:W-:Y:S02]  /*ba20*/  @!P4 STG.E.U8 desc[UR12][R12.64+0x19], R103 ;  /* 0x000019670c00c986 */ /* 0x000fe4000c10110c */
[----:B------:R-:W1:Y:S02]  /*ba30*/  @!P0 LDC.64 R16, c[0x0][0x650] ;  /* 0x00019400ff108b82 */ /* 0x000e640000000a00 */
[----:B------:R2:W-:Y:S01]  /*ba40*/  @!P5 STG.E.U8 desc[UR12][R174.64+0x20], R9 ;  /* 0x00002009ae00d986 */ /* 0x0005e2000c10110c */
[----:B------:R-:W-:-:S03]  /*ba50*/  ISETP.LT.OR P5, PT, R3, 0x21, !P2 ;  /* 0x000000210300780c */ /* 0x000fc600057a1670 */
[----:B------:R-:W-:Y:S01]  /*ba60*/  @!P3 STG.E.U8 desc[UR12][R172.64+0x21], R105 ;  /* 0x00002169ac00b986 */ /* 0x000fe2000c10110c */
[----:B------:R-:W-:Y:S02]  /*ba70*/  ISETP.LT.OR P3, PT, R3, 0x22, !P2 ;  /* 0x000000220300780c */ /* 0x000fe40005761670 */
[----:B--2---:R-:W-:-:S07]  /*ba80*/  F2FP.SATFINITE.E4M3.F32.PACK_AB_MERGE_C R9, RZ, R108, RZ ;  /* 0x0000006cff09723e */ /* 0x004fce00048070ff */
[----:B------:R-:W2:Y:S08]  /*ba90*/  @!P5 LDC.64 R14, c[0x0][0x650] ;  /* 0x00019400ff0edb82 */ /* 0x000eb00000000a00 */
[----:B------:R-:W3:Y:S01]  /*baa0*/  @!P3 LDC.64 R12, c[0x0][0x650] ;  /* 0x00019400ff0cbb82 */ /* 0x000ee20000000a00 */
[----:B--2---:R-:W-:-:S05]  /*bab0*/  @!P5 IADD3 R14, P4, R155, R14, RZ ;  /* 0x0000000e9b0ed210 */ /* 0x004fca0007f9e0ff */
[----:B------:R-:W-:Y:S01]  /*bac0*/  @!P5 IMAD.X R15, R224, 0x1, R15, P4 ;  /* 0x00000001e00fd824 */ /* 0x000fe200020e060f */
[----:B---3--:R-:W-:-:S04]  /*bad0*/  @!P3 IADD3 R12, P4, R225, R12, RZ ;  /* 0x0000000ce10cb210 */ /* 0x008fc80007f9e0ff */
[----:B------:R2:W-:Y:S01]  /*bae0*/  @!P5 STG.E.U8 desc[UR12][R14.64+0x20], R11 ;  /* 0x0000200b0e00d986 */ /* 0x0005e2000c10110c */
[----:B------:R-:W-:Y:S01]  /*baf0*/  LOP3.LUT P5, RZ, R0, 0x20000, RZ, 0xc0, !PT ;  /* 0x0002000000ff7812 */ /* 0x000fe200078ac0ff */
[----:B------:R-:W-:Y:S01]  /*bb00*/  @!P3 IMAD.X R13, R226, 0x1, R13, P4 ;  /* 0x00000001e20db824 */ /* 0x000fe200020e060d */
[----:B------:R-:W-:-:S04]  /*bb10*/  LOP3.LUT P4, RZ, R0, 0x80000, RZ, 0xc0, !PT ;  /* 0x0008000000ff7812 */ /* 0x000fc8000788c0ff */
[----:B------:R3:W-:Y:S01]  /*bb20*/  @!P3 STG.E.U8 desc[UR12][R12.64+0x21], R107 ;  /* 0x0000216b0c00b986 */ /* 0x0007e2000c10110c */
[----:B------:R-:W-:-:S03]  /*bb30*/  ISETP.NE.AND P3, PT, R231, RZ, PT ;  /* 0x000000ffe700720c */ /* 0x000fc60003f65270 */
[----:B------:R4:W-:Y:S01]  /*bb40*/  @!P6 STG.E.U8 desc[UR12][R170.64+0x28], R9 ;  /* 0x00002809aa00e986 */ /* 0x0009e2000c10110c */
[----:B------:R-:W-:Y:S02]  /*bb50*/  ISETP.LT.OR P6, PT, R3, 0x29, !P2 ;  /* 0x000000290300780c */ /* 0x000fe400057c1670 */
[----:B--2---:R-:W-:Y:S02]  /*bb60*/  F2FP.SATFINITE.E4M3.F32.PACK_AB_MERGE_C R11, RZ, R110, RZ ;  /* 0x0000006eff0b723e */ /* 0x004fe400048070ff */
[----:B------:R-:W-:Y:S05]  /*bb70*/  @!P4 STG.E.U8 desc[UR12][R168.64+0x29], R109 ;  /* 0x0000296da800c986 */ /* 0x000fea000c10110c */
[----:B---3--:R-:W2:Y:S01]  /*bb80*/  @!P3 LDC.64 R12, c[0x0][0x650] ;  /* 0x00019400ff0cbb82 */ /* 0x008ea20000000a00 */
[----:B----4-:R-:W-:-:S07]  /*bb90*/  F2FP.SATFINITE.E4M3.F32.PACK_AB_MERGE_C R9, RZ, R112, RZ ;  /* 0x00000070ff09723e */ /* 0x010fce00048070ff */
[----:B------:R-:W3:Y:S02]  /*bba0*/  @!P6 LDC.64 R14, c[0x0][0x650] ;  /* 0x00019400ff0eeb82 */ /* 0x000ee40000000a00 */
[----:B---3--:R-:W-:-:S05]  /*bbb0*/  @!P6 IADD3 R14, P4, R227, R14, RZ ;  /* 0x0000000ee30ee210 */ /* 0x008fca0007f9e0ff */
[----:B------:R-:W-:Y:S01]  /*bbc0*/  @!P6 IMAD.X R15, R228, 0x1, R15, P4 ;  /* 0x00000001e40fe824 */ /* 0x000fe200020e060f */
[----:B--2---:R-:W-:-:S04]  /*bbd0*/  @!P3 IADD3 R12, P4, R229, R12, RZ ;  /* 0x0000000ce50cb210 */ /* 0x004fc80007f9e0ff */
[----:B------:R2:W-:Y:S01]  /*bbe0*/  @!P6 STG.E.U8 desc[UR12][R14.64+0x28], R11 ;  /* 0x0000280b0e00e986 */ /* 0x0005e2000c10110c */
[----:B------:R-:W-:Y:S01]  /*bbf0*/  @!P3 IMAD.X R13, R230, 0x1, R13, P4 ;  /* 0x00000001e60db824 */ /* 0x000fe200020e060d */
[----:B------:R-:W-:Y:S02]  /*bc00*/  ISETP.LT.OR P4, PT, R3, 0x2a, !P2 ;  /* 0x0000002a0300780c */ /* 0x000fe40005781670 */
[----:B------:R-:W-:Y:S02]  /*bc10*/  ISETP.NE.AND P3, PT, R10, RZ, PT ;  /* 0x000000ff0a00720c */ /* 0x000fe40003f65270 */
[----:B------:R-:W-:Y:S02]  /*bc20*/  LOP3.LUT P6, RZ, R0, 0x10000, RZ, 0xc0, !PT ;  /* 0x0001000000ff7812 */ /* 0x000fe400078cc0ff */
[----:B--2---:R-:W-:-:S07]  /*bc30*/  F2FP.SATFINITE.E4M3.F32.PACK_AB_MERGE_C R15, RZ, R114, RZ ;  /* 0x00000072ff0f723e */ /* 0x004fce00048070ff */
[----:B------:R0:W-:Y:S01]  /*bc40*/  @!P4 STG.E.U8 desc[UR12][R12.64+0x29], R111 ;  /* 0x0000296f0c00c986 */ /* 0x0001e2000c10110c */
[C---:B------:R-:W-:Y:S02]  /*bc50*/  ISETP.LT.OR P4, PT, R3.reuse, 0x31, !P3 ;  /* 0x000000310300780c */ /* 0x040fe40005f81670 */
[----:B------:R-:W-:-:S11]  /*bc60*/  ISETP.LT.OR P3, PT, R3, 0x3a, !P3 ;  /* 0x0000003a0300780c */ /* 0x000fd60005f61670 */
[----:B------:R2:W-:Y:S01]  /*bc70*/  @!P4 STG.E.U8 desc[UR12][R166.64+0x30], R9 ;  /* 0x00003009a600c986 */ /* 0x0005e2000c10110c */
[----:B-1----:R-:W-:-:S03]  /*bc80*/  @!P0 IADD3 R10, P4, R233, R16, RZ ;  /* 0x00000010e90a8210 */ /* 0x002fc60007f9e0ff */
[----:B------:R-:W-:Y:S01]  /*bc90*/  @!P5 STG.E.U8 desc[UR12][R164.64+0x31], R113 ;  /* 0x00003171a400d986 */ /* 0x000fe2000c10110c */
[----:B------:R-:W-:Y:S01]  /*bca0*/  ISETP.LT.OR P5, PT, R3, 0x39, !P2 ;  /* 0x000000390300780c */ /* 0x000fe200057a1670 */
[----:B------:R-:W-:Y:S01]  /*bcb0*/  @!P0 IMAD.X R11, R232, 0x1, R17, P4 ;  /* 0x00000001e80b8824 */ /* 0x000fe200020e0611 */
[----:B0-----:R-:W-:Y:S01]  /*bcc0*/  @!P1 IADD3 R12, P4, R237, R18, RZ ;  /* 0x00000012ed0c9210 */ /* 0x001fe20007f9e0ff */
[----:B------:R-:W0:Y:S01]  /*bcd0*/  @!P3 LDC.64 R16, c[0x0][0x650] ;  /* 0x00019400ff10bb82 */ /* 0x000e220000000a00 */
[----:B------:R-:W-:Y:S02]  /*bce0*/  ISETP.LT.OR P2, PT, R3, 0x3a, !P2 ;  /* 0x0000003a0300780c */ /* 0x000fe40005741670 */
[----:B------:R-:W-:Y:S01]  /*bcf0*/  @!P0 STG.E.U8 desc[UR12][R10.64+0x30], R15 ;  /* 0x0000300f0a008986 */ /* 0x000fe2000c10110c */
[----:B------:R-:W-:Y:S01]  /*bd00*/  @!P1 IMAD.X R13, R236, 0x1, R19, P4 ;  /* 0x00000001ec0d9824 */ /* 0x000fe200020e0613 */
[----:B--2---:R-:W-:Y:S02]  /*bd10*/  F2FP.SATFINITE.E4M3.F32.PACK_AB_MERGE_C R9, RZ, R116, RZ ;  /* 0x00000074ff09723e */ /* 0x004fe400048070ff */
[----:B------:R-:W-:-:S02]  /*bd20*/  ISETP.GE.AND P0, PT, R4, 0x81, PT ;  /* 0x000000810400780c */ /* 0x000fc40003f06270 */
[----:B------:R1:W-:Y:S01]  /*bd30*/  @!P1 STG.E.U8 desc[UR12][R12.64+0x31], R115 ;  /* 0x000031730c009986 */ /* 0x0003e2000c10110c */
[----:B------:R-:W2:Y:S01]  /*bd40*/  @!P5 LDC.64 R18, c[0x0][0x650] ;  /* 0x00019400ff12db82 */ /* 0x000ea20000000a00 */
[----:B------:R-:W-:Y:S02]  /*bd50*/  ISETP.LT.OR P4, PT, R3, 0x1, !P0 ;  /* 0x000000010300780c */ /* 0x000fe40004781670 */
[----:B------:R3:W-:Y:S01]  /*bd60*/  @!P6 STG.E.U8 desc[UR12][R162.64+0x38], R9 ;  /* 0x00003809a200e986 */ /* 0x0007e2000c10110c */
[----:B-1----:R-:W-:Y:S01]  /*bd70*/  IMAD.WIDE.U32 R12, R156, 0x80, RZ ;  /* 0x000000809c0c7825 */ /* 0x002fe200078e00ff */
[----:B0-----:R-:W-:-:S09]  /*bd80*/  @!P3 IADD3 R10, P1, P6, R158, R16, R8 ;  /* 0x000000109e0ab210 */ /* 0x001fd20007e3e008 */
[----:B------:R-:W0:Y:S01]  /*bd90*/  @!P4 LDC.64 R20, c[0x0][0x650] ;  /* 0x00019400ff14cb82 */ /* 0x000e220000000a00 */
[----:B------:R-:W-:Y:S02]  /*bda0*/  @!P3 IADD3.X R11, R161, R17, R7, P1, P6 ;  /* 0x00000011a10bb210 */ /* 0x000fe40000fec407 */
[----:B------:R-:W-:-:S05]  /*bdb0*/  @!P5 IADD3 R15, P1, P6, R8, R158, R5 ;  /* 0x0000009e080fd210 */ /* 0x000fca0007e3e005 */
[----:B------:R-:W1:Y:S01]  /*bdc0*/  @!P2 LDC.64 R16, c[0x0][0x650] ;  /* 0x00019400ff10ab82 */ /* 0x000e620000000a00 */
[----:B------:R-:W-:Y:S01]  /*bdd0*/  @!P5 IADD3.X R0, R7, R161, R6, P1, P6 ;  /* 0x000000a10700d210 */ /* 0x000fe20000fec406 */
[----:B------:R4:W-:Y:S01]  /*bde0*/  @!P3 STG.E.U8 desc[UR12][R10.64+0x39], R117 ;  /* 0x000039750a00b986 */ /* 0x0009e2000c10110c */
[----:B------:R-:W-:Y:S02]  /*bdf0*/  ISETP.LT.OR P1, PT, R3, 0x2, !P0 ;  /* 0x000000020300780c */ /* 0x000fe40004721670 */
[----:B--2---:R-:W-:-:S05]  /*be00*/  @!P5 IADD3 R14, P6, R15, R18, RZ ;  /* 0x000000120f0ed210 */ /* 0x004fca0007fde0ff */
[----:B------:R-:W-:Y:S01]  /*be10*/  @!P5 IMAD.X R15, R0, 0x1, R19, P6 ;  /* 0x00000001000fd824 */ /* 0x000fe200030e0613 */
[----:B---3--:R-:W-:Y:S01]  /*be20*/  @!P2 IADD3 R9, P3, P6, R8, R158, R5 ;  /* 0x0000009e0809a210 */ /* 0x008fe20007e7e005 */
[----:B------:R-:W-:-:S03]  /*be30*/  IMAD.SHL.U32 R19, R157, 0x80, RZ ;  /* 0x000000809d137824 */ /* 0x000fc600078e00ff */
[----:B------:R-:W-:Y:S01]  /*be40*/  @!P2 IADD3.X R0, R7, R161, R6, P3, P6 ;  /* 0x000000a10700a210 */ /* 0x000fe20001fec406 */
[----:B------:R-:W2:Y:S01]  /*be50*/  @!P1 LDC.64 R22, c[0x0][0x650] ;  /* 0x00019400ff169b82 */ /* 0x000ea20000000a00 */
[----:B------:R-:W-:Y:S01]  /*be60*/  F2FP.SATFINITE.E4M3.F32.PACK_AB_MERGE_C R7, RZ, R118, RZ ;  /* 0x00000076ff07723e */ /* 0x000fe200048070ff */
[----:B------:R-:W-:Y:S01]  /*be70*/  IMAD.IADD R19, R13, 0x1, R19 ;  /* 0x000000010d137824 */ /* 0x000fe200078e0213 */
[----:B0-----:R-:W-:-:S03]  /*be80*/  @!P4 IADD3 R12, P3, P6, R158, R20, R12 ;  /* 0x000000149e0cc210 */ /* 0x001fc60007e7e00c */
[----:B------:R0:W-:Y:S01]  /*be90*/  @!P5 STG.E.U8 desc[UR12][R14.64+0x38], R7 ;  /* 0x000038070e00d986 */ /* 0x0001e2000c10110c */
[----:B------:R-:W-:Y:S02]  /*bea0*/  @!P4 IADD3.X R13, R161, R21, R19, P3, P6 ;  /* 0x00000015a10dc210 */ /* 0x000fe40001fec413 */
[----:B-1----:R-:W-:Y:S02]  /*beb0*/  @!P2 IADD3 R8, P5, R9, R16, RZ ;  /* 0x000000100908a210 */ /* 0x002fe40007fbe0ff */
[C---:B------:R-:W-:Y:S02]  /*bec0*/  ISETP.LT.OR P3, PT, R3.reuse, 0x9, !P0 ;  /* 0x000000090300780c */ /* 0x040fe40004761670 */
[----:B------:R-:W-:Y:S01]  /*bed0*/  ISETP.LT.OR P6, PT, R3, 0xa, !P0 ;  /* 0x0000000a0300780c */ /* 0x000fe200047c1670 */
[----:B------:R-:W-:Y:S01]  /*bee0*/  @!P2 IMAD.X R9, R0, 0x1, R17, P5 ;  /* 0x000000010009a824 */ /* 0x000fe200028e0611 */
[----:B------:R-:W-:Y:S02]  /*bef0*/  F2FP.SATFINITE.E4M3.F32.PACK_AB_MERGE_C R17, RZ, R56, RZ ;  /* 0x00000038ff11723e */ /* 0x000fe400048070ff */
[----:B----4-:R-:W-:-:S02]  /*bf00*/  @!P1 LEA R11, P5, R156, R158, 0x7 ;  /* 0x0000009e9c0b9211 */ /* 0x010fc400078a38ff */
[----:B------:R1:W-:Y:S01]  /*bf10*/  @!P2 STG.E.U8 desc[UR12][R8.64+0x39], R119 ;  /* 0x000039770800a986 */ /* 0x0003e2000c10110c */
[----:B------:R-:W-:Y:S02]  /*bf20*/  ISETP.GE.AND P2, PT, R4, 0x89, PT ;  /* 0x000000890400780c */ /* 0x000fe40003f46270 */
[----:B------:R-:W-:Y:S01]  /*bf30*/  @!P1 LEA.HI.X R0, R156, R161, R157, 0x7, P5 ;  /* 0x000000a19c009211 */ /* 0x000fe200028f3c9d */
[----:B------:R1:W-:Y:S01]  /*bf40*/  @!P4 STG.E.U8 desc[UR12][R12.64], R17 ;  /* 0x000000110c00c986 */ /* 0x0003e2000c10110c */
[----:B--2---:R-:W-:Y:S01]  /*bf50*/  @!P1 IADD3 R10, P4, R11, R22, RZ ;  /* 0x000000160b0a9210 */ /* 0x004fe20007f9e0ff */
[----:B------:R-:W2:Y:S01]  /*bf60*/  @!P3 LDC.64 R18, c[0x0][0x650] ;  /* 0x00019400ff12bb82 */ /* 0x000ea20000000a00 */
[----:B------:R-:W-:Y:S02]  /*bf70*/  ISETP.LT.OR P5, PT, R3, 0x1, !P2 ;  /* 0x000000010300780c */ /* 0x000fe400057a1670 */
[----:B0-----:R-:W-:Y:S01]  /*bf80*/  F2FP.SATFINITE.E4M3.F32.PACK_AB_MERGE_C R7, RZ, R58, RZ ;  /* 0x0000003aff07723e */ /* 0x001fe200048070ff */
[----:B------:R-:W-:-:S04]  /*bf90*/  @!P1 IMAD.X R11, R0, 0x1, R23, P4 ;  /* 0x00000001000b9824 */ /* 0x000fc800020e0617 */
[----:B------:R-:W0:Y:S01]  /*bfa0*/  @!P6 LDC.64 R20, c[0x0][0x650] ;  /* 0x00019400ff14eb82 */ /* 0x000e220000000a00 */
[----:B------:R1:W-:Y:S05]  /*bfb0*/  @!P1 STG.E.U8 desc[UR12][R10.64+0x1], R57 ;  /* 0x000001390a009986 */ /* 0x0003ea000c10110c */
[----:B------:R-:W-:Y:S05]  /*bfc0*/  @P5 BRA `(.L_x_32) ;  /* 0x0000000000205947 */ /* 0x000fea0003800000 */
[----:B-1----:R-:W-:Y:S01]  /*bfd0*/  IADD3 R9, P1, R5, R158, RZ ;  /* 0x0000009e05097210 */ /* 0x002fe20007f3e0ff */
[----:B------:R-:W-:-:S03]  /*bfe0*/  ULDC.64 UR4, c[0x0][0x650] ;  /* 0x0001940000047ab9 */ /* 0x000fc60000000a00 */
[----:B------:R-:W-:Y:S01]  /*bff0*/  LEA R9, P4, R156, R9, 0x7 ;  /* 0x000000099c097211 */ /* 0x000fe200078838ff */
[----:B------:R-:W-:-:S03]  /*c000*/  IMAD.X R0, R6, 0x1, R161, P1 ;  /* 0x0000000106007824 */ /* 0x000fc600008e06a1 */
[----:B------:R-:W-:Y:S02]  /*c010*/  IADD3 R8, P1, R9, UR4, RZ ;  /* 0x0000000409087c10 */ /* 0x000fe4000ff3e0ff */
[----:B------:R-:W-:-:S04]  /*c020*/  LEA.HI.X R0, R156, R0, R157, 0x7, P4 ;  /* 0x000000009c007211 */ /* 0x000fc800020f3c9d */
[----:B------:R-:W-:-:S05]  /*c030*/  IADD3.X R9, R0, UR5, RZ, P1, !PT ;  /* 0x0000000500097c10 */ /* 0x000fca0008ffe4ff */
[----:B------:R3:W-:Y:S02]  /*c040*/  STG.E.U8 desc[UR12][R8.64], R7 ;  /* 0x0000000708007986 */ /* 0x0007e4000c10110c */
.L_x_32:
[----:B------:R-:W-:Y:S05]  /*c050*/  BSYNC B0 ;  /* 0x0000000000007941 */ /* 0x000fea0003800000 */
.L_x_31:
[----:B------:R-:W-:Y:S01]  /*c060*/  ISETP.LT.OR P1, PT, R3, 0x2, !P2 ;  /* 0x000000020300780c */ /* 0x000fe20005721670 */
[----:B------:R-:W-:Y:S01]  /*c070*/  FMUL R59, R59, R2 ;  /* 0x000000023b3b7220 */ /* 0x000fe20000400000 */
[----:B------:R-:W-:Y:S04]  /*c080*/  BSSY B0, `(.L_x_33) ;  /* 0x000000b000007945 */ /* 0x000fe80003800000 */
[----:B------:R-:W-:-:S07]  /*c090*/  F2FP.SATFINITE.E4M3.F32.PACK_AB_MERGE_C R59, RZ, R59, RZ ;  /* 0x0000003bff3b723e */ /* 0x000fce00048070ff */
[----:B------:R-:W-:Y:S05]  /*c0a0*/  @P1 BRA `(.L_x_34) ;  /* 0x0000000000201947 */ /* 0x000fea0003800000 */
[----:B---3--:R-:W-:Y:S01]  /*c0b0*/  IADD3 R7, P1, R5, R158, RZ ;  /* 0x0000009e05077210 */ /* 0x008fe20007f3e0ff */
[----:B------:R-:W-:-:S03]  /*c0c0*/  ULDC.64 UR4, c[0x0][0x650] ;  /* 0x0001940000047ab9 */ /* 0x000fc60000000a00 */
[----:B------:R-:W-:Y:S01]  /*c0d0*/  LEA R7, P4, R156, R7, 0x7 ;  /* 0x000000079c077211 */ /* 0x000fe200078838ff */
[----:B------:R-:W-:-:S03]  /*c0e0*/  IMAD.X R0, R6, 0x1, R161, P1 ;  /* 0x0000000106007824 */ /* 0x000fc600008e06a1 */
[----:B-1----:R-:W-:Y:S02]  /*c0f0*/  IADD3 R8, P1, R7, UR4, RZ ;  /* 0x0000000407087c10 */ /* 0x002fe4000ff3e0ff */
[----:B------:R-:W-:-:S04]  /*c100*/  LEA.HI.X R0, R156, R0, R157, 0x7, P4 ;  /* 0x000000009c007211 */ /* 0x000fc800020f3c9d */
[----:B------:R-:W-:-:S05]  /*c110*/  IADD3.X R9, R0, UR5, RZ, P1, !PT ;  /* 0x0000000500097c10 */ /* 0x000fca0008ffe4ff */
[----:B------:R4:W-:Y:S02]  /*c120*/  STG.E.U8 desc[UR12][R8.64+0x1], R59 ;  /* 0x0000013b08007986 */ /* 0x0009e4000c10110c */
.L_x_34:
[----:B------:R-:W-:Y:S05]  /*c130*/  BSYNC B0 ;  /* 0x0000000000007941 */ /* 0x000fea0003800000 */
.L_x_33:
[----:B-1-34-:R-:W-:Y:S01]  /*c140*/  @!P3 LEA R9, P5, R156, R158, 0x7 ;  /* 0x0000009e9c09b211 */ /* 0x01afe200078a38ff */
[-C--:B------:R-:W-:Y:S01]  /*c150*/  FMUL R60, R60, R2.reuse ;  /* 0x000000023c3c7220 */ /* 0x080fe20000400000 */
[----:B------:R-:W-:Y:S01]  /*c160*/  ISETP.LT.OR P4, PT, R3, 0x11, !P0 ;  /* 0x000000110300780c */ /* 0x000fe20004781670 */
[-C--:B------:R-:W-:Y:S01]  /*c170*/  FMUL R61, R61, R2.reuse ;  /* 0x000000023d3d7220 */ /* 0x080fe20000400000 */
[----:B------:R-:W-:Y:S01]  /*c180*/  @!P3 LEA.HI.X R0, R156, R161, R157, 0x7, P5 ;  /* 0x000000a19c00b211 */ /* 0x000fe200028f3c9d */
[----:B------:R-:W-:Y:S01]  /*c190*/  FMUL R62, R62, R2 ;  /* 0x000000023e3e7220 */ /* 0x000fe20000400000 */
[----:B--2---:R-:W-:Y:S01]  /*c1a0*/  @!P3 IADD3 R8, P5, R9, R18, RZ ;  /* 0x000000120908b210 */ /* 0x004fe20007fbe0ff */
[----:B------:R-:W-:Y:S01]  /*c1b0*/  BSSY B0, `(.L_x_35) ;  /* 0x0000018000007945 */ /* 0x000fe20003800000 */
[----:B------:R-:W-:Y:S02]  /*c1c0*/  F2FP.SATFINITE.E4M3.F32.PACK_AB_MERGE_C R7, RZ, R60, RZ ;  /* 0x0000003cff07723e */ /* 0x000fe400048070ff */
[----:B------:R-:W-:Y:S01]  /*c1d0*/  ISETP.LT.OR P1, PT, R3, 0x12, !P0 ;  /* 0x000000120300780c */ /* 0x000fe20004721670 */
[----:B------:R-:W-:Y:S01]  /*c1e0*/  @!P3 IMAD.X R9, R0, 0x1, R19, P5 ;  /* 0x000000010009b824 */ /* 0x000fe200028e0613 */
[----:B------:R-:W-:-:S02]  /*c1f0*/  @!P6 LEA R11, P5, R156, R158, 0x7 ;  /* 0x0000009e9c0be211 */ /* 0x000fc400078a38ff */
[----:B------:R-:W-:Y:S01]  /*c200*/  F2FP.SATFINITE.E4M3.F32.PACK_AB_MERGE_C R61, RZ, R61, RZ ;  /* 0x0000003dff3d723e */ /* 0x000fe200048070ff */
[----:B------:R-:W1:Y:S01]  /*c210*/  @!P4 LDC.64 R14, c[0x0][0x650] ;  /* 0x00019400ff0ecb82 */ /* 0x000e620000000a00 */
[----:B------:R2:W-:Y:S01]  /*c220*/  @!P3 STG.E.U8 desc[UR12][R8.64+0x8], R7 ;  /* 0x000008070800b986 */ /* 0x0005e2000c10110c */
[----:B0-----:R-:W-:Y:S02]  /*c230*/  @!P6 IADD3 R10, P3, R11, R20, RZ ;  /* 0x000000140b0ae210 */ /* 0x001fe40007f7e0ff */
[----:B------:R-:W-:Y:S02]  /*c240*/  @!P6 LEA.HI.X R0, R156, R161, R157, 0x7, P5 ;  /* 0x000000a19c00e211 */ /* 0x000fe400028f3c9d */
[----:B------:R-:W-:Y:S02]  /*c250*/  ISETP.LT.OR P5, PT, R3, 0x9, !P2 ;  /* 0x000000090300780c */ /* 0x000fe400057a1670 */
[----:B------:R-:W0:Y:S01]  /*c260*/  @!P1 LDC.64 R16, c[0x0][0x650] ;  /* 0x00019400ff109b82 */ /* 0x000e220000000a00 */
[----:B------:R-:W-:Y:S01]  /*c270*/  @!P6 IMAD.X R11, R0, 0x1, R21, P3 ;  /* 0x00000001000be824 */ /* 0x000fe200018e0615 */
[----:B------:R-:W-:-:S04]  /*c280*/  F2FP.SATFINITE.E4M3.F32.PACK_AB_MERGE_C R13, RZ, R62, RZ ;  /* 0x0000003eff0d723e */ /* 0x000fc800048070ff */
[----:B------:R2:W-:Y:S05]  /*c290*/  @!P6 STG.E.U8 desc[UR12][R10.64+0x9], R61 ;  /* 0x0000093d0a00e986 */ /* 0x0005ea000c10110c */
[----:B------:R-:W-:Y:S05]  /*c2a0*/  @P5 BRA `(.L_x_36) ;  /* 0x0000000000205947 */ /* 0x000fea0003800000 */
[----:B--2---:R-:W-:Y:S01]  /*c2b0*/  IADD3 R7, P3, R5, R158, RZ ;  /* 0x0000009e05077210 */ /* 0x004fe20007f7e0ff */
[----:B------:R-:W-:-:S03]  /*c2c0*/  ULDC.64 UR4, c[0x0][0x650] ;  /* 0x0001940000047ab9 */ /* 0x000fc60000000a00 */
[----:B------:R-:W-:Y:S01]  /*c2d0*/  LEA R7, P5, R156, R7, 0x7 ;  /* 0x000000079c077211 */ /* 0x000fe200078a38ff */
[----:B------:R-:W-:-:S03]  /*c2e0*/  IMAD.X R0, R6, 0x1, R161, P3 ;  /* 0x0000000106007824 */ /* 0x000fc600018e06a1 */
[----:B------:R-:W-:Y:S02]  /*c2f0*/  IADD3 R8, P3, R7, UR4, RZ ;  /* 0x0000000407087c10 */ /* 0x000fe4000ff7e0ff */
[----:B------:R-:W-:-:S04]  /*c300*/  LEA.HI.X R0, R156, R0, R157, 0x7, P5 ;  /* 0x000000009c007211 */ /* 0x000fc800028f3c9d */
[----:B------:R-:W-:-:S05]  /*c310*/  IADD3.X R9, R0, UR5, RZ, P3, !PT ;  /* 0x0000000500097c10 */ /* 0x000fca0009ffe4ff */
[----:B------:R3:W-:Y:S02]  /*c320*/  STG.E.U8 desc[UR12][R8.64+0x8], R13 ;  /* 0x0000080d08007986 */ /* 0x0007e4000c10110c */
.L_x_36:
[----:B------:R-:W-:Y:S05]  /*c330*/  BSYNC B0 ;  /* 0x0000000000007941 */ /* 0x000fea0003800000 */
.L_x_35:
[----:B------:R-:W-:Y:S01]  /*c340*/  ISETP.LT.OR P3, PT, R3, 0xa, !P2 ;  /* 0x0000000a0300780c */ /* 0x000fe20005761670 */
[----:B------:R-:W-:Y:S01]  /*c350*/  FMUL R63, R63, R2 ;  /* 0x000000023f3f7220 */ /* 0x000fe20000400000 */
[----:B------:R-:W-:Y:S04]  /*c360*/  BSSY B0, `(.L_x_37) ;  /* 0x000000b000007945 */ /* 0x000fe80003800000 */
[----:B------:R-:W-:-:S07]  /*c370*/  F2FP.SATFINITE.E4M3.F32.PACK_AB_MERGE_C R63, RZ, R63, RZ ;  /* 0x0000003fff3f723e */ /* 0x000fce00048070ff */
[----:B------:R-:W-:Y:S05]  /*c380*/  @P3 BRA `(.L_x_38) ;  /* 0x0000000000203947 */ /* 0x000fea0003800000 */
[----:B--2---:R-:W-:Y:S01]  /*c390*/  IADD3 R7, P3, R5, R158, RZ ;  /* 0x0000009e05077210 */ /* 0x004fe20007f7e0ff */
[----:B------:R-:W-:-:S03]  /*c3a0*/  ULDC.64 UR4, c[0x0][0x650] ;  /* 0x0001940000047ab9 */ /* 0x000fc60000000a00 */
[----:B------:R-:W-:Y:S01]  /*c3b0*/  LEA R7, P5, R156, R7, 0x7 ;  /* 0x000000079c077211 */ /* 0x000fe200078a38ff */
[----:B------:R-:W-:-:S03]  /*c3c0*/  IMAD.X R0, R6, 0x1, R161, P3 ;  /* 0x0000000106007824 */ /* 0x000fc600018e06a1 */
[----:B---3--:R-:W-:Y:S02]  /*c3d0*/  IADD3 R8, P3, R7, UR4, RZ ;  /* 0x0000000407087c10 */ /* 0x008fe4000ff7e0ff */
[----:B------:R-:W-:-:S04]  /*c3e0*/  LEA.HI.X R0, R156, R0, R157, 0x7, P5 ;  /* 0x000000009c007211 */ /* 0x000fc800028f3c9d */
[----:B------:R-:W-:-:S05]  /*c3f0*/  IADD3.X R9, R0, UR5, RZ, P3, !PT ;  /* 0x0000000500097c10 */ /* 0x000fca0009ffe4ff */
[----:B------:R4:W-:Y:S02]  /*c400*/  STG.E.U8 desc[UR12][R8.64+0x9], R63 ;  /* 0x0000093f08007986 */ /* 0x0009e4000c10110c */
.L_x_38:
[----:B------:R-:W-:Y:S05]  /*c410*/  BSYNC B0 ;  /* 0x0000000000007941 */ /* 0x000fea0003800000 */
.L_x_37:
[----:B--234-:R-:W-:Y:S01]  /*c420*/  @!P4 LEA R9, P6, R156, R158, 0x7 ;  /* 0x0000009e9c09c211 */ /* 0x01cfe200078c38ff */
[-C--:B------:R-:W-:Y:S01]  /*c430*/  FMUL R64, R64, R2.reuse ;  /* 0x0000000240407220 */ /* 0x080fe20000400000 */
[----:B------:R-:W-:Y:S01]  /*c440*/  ISETP.LT.OR P5, PT, R3, 0x19, !P0 ;  /* 0x000000190300780c */ /* 0x000fe200047a1670 */
[-C--:B------:R-:W-:Y:S01]  /*c450*/  FMUL R65, R65, R2.reuse ;  /* 0x0000000241417220 */ /* 0x080fe20000400000 */
[----:B------:R-:W-:Y:S01]  /*c460*/  @!P4 LEA.HI.X R0, R156, R161, R157, 0x7, P6 ;  /* 0x000000a19c00c211 */ /* 0x000fe200030f3c9d */
[----:B------:R-:W-:Y:S01]  /*c470*/  FMUL R66, R66, R2 ;  /* 0x0000000242427220 */ /* 0x000fe20000400000 */
[----:B-1----:R-:W-:Y:S01]  /*c480*/  @!P4 IADD3 R8, P6, R9, R14, RZ ;  /* 0x0000000e0908c210 */ /* 0x002fe20007fde0ff */
        /* <DEDUP_REMOVED lines=24> */
.L_x_40:
[----:B------:R-:W-:Y:S05]  /*c610*/  BSYNC B0 ;  /* 0x0000000000007941 */ /* 0x000fea0003800000 */
.L_x_39:
        /* <DEDUP_REMOVED lines=13> */
.L_x_42:
[----:B------:R-:W-:Y:S05]  /*c6f0*/  BSYNC B0 ;  /* 0x0000000000007941 */ /* 0x000fea0003800000 */
.L_x_41:
        /* <DEDUP_REMOVED lines=31> */
.L_x_44:
[----:B------:R-:W-:Y:S05]  /*c8f0*/  BSYNC B0 ;  /* 0x0000000000007941 */ /* 0x000fea0003800000 */
.L_x_43:
        /* <DEDUP_REMOVED lines=13> */
.L_x_46:
[----:B------:R-:W-:Y:S05]  /*c9d0*/  BSYNC B0 ;  /* 0x0000000000007941 */ /* 0x000fea0003800000 */
.L_x_45:
        /* <DEDUP_REMOVED lines=31> */
.L_x_48:
[----:B------:R-:W-:Y:S05]  /*cbd0*/  BSYNC B0 ;  /* 0x0000000000007941 */ /* 0x000fea0003800000 */
.L_x_47:
        /* <DEDUP_REMOVED lines=13> */
.L_x_50:
[----:B------:R-:W-:Y:S05]  /*ccb0*/  BSYNC B0 ;  /* 0x0000000000007941 */ /* 0x000fea0003800000 */
.L_x_49:
        /* <DEDUP_REMOVED lines=31> */
.L_x_52:
[----:B------:R-:W-:Y:S05]  /*ceb0*/  BSYNC B0 ;  /* 0x0000000000007941 */ /* 0x000fea0003800000 */
.L_x_51:
        /* <DEDUP_REMOVED lines=13> */
.L_x_54:
[----:B------:R-:W-:Y:S05]  /*cf90*/  BSYNC B0 ;  /* 0x0000000000007941 */ /* 0x000fea0003800000 */
.L_x_53:
[----:B--234-:R-:W-:Y:S01]  /*cfa0*/  @!P4 LEA R9, P5, R156, R158, 0x7 ;  /* 0x0000009e9c09c211 */ /* 0x01cfe200078a38ff */
[-C--:B------:R-:W-:Y:S01]  /*cfb0*/  FMUL R80, R80, R2.reuse ;  /* 0x0000000250507220 */ /* 0x080fe20000400000 */
[----:B------:R-:W-:Y:S01]  /*cfc0*/  ISETP.LT.OR P3, PT, R3, 0x39, !P0 ;  /* 0x000000390300780c */ /* 0x000fe20004761670 */
[----:B------:R-:W-:Y:S01]  /*cfd0*/  FMUL R81, R81, R2 ;  /* 0x0000000251517220 */ /* 0x000fe20000400000 */
[----:B-1----:R-:W-:Y:S01]  /*cfe0*/  @!P4 IADD3 R8, P6, R9, R14, RZ ;  /* 0x0000000e0908c210 */ /* 0x002fe20007fde0ff */
[----:B------:R-:W-:Y:S01]  /*cff0*/  FMUL R82, R82, R2 ;  /* 0x0000000252527220 */ /* 0x000fe20000400000 */
[C---:B------:R-:W-:Y:S01]  /*d000*/  @!P4 LEA.HI.X R0, R156.reuse, R161, R157, 0x7, P5 ;  /* 0x000000a19c00c211 */ /* 0x040fe200028f3c9d */
[----:B------:R-:W-:Y:S01]  /*d010*/  BSSY B0, `(.L_x_55) ;  /* 0x0000018000007945 */ /* 0x000fe20003800000 */
[----:B------:R-:W-:Y:S02]  /*d020*/  @!P1 LEA R11, P5, R156, R158, 0x7 ;  /* 0x0000009e9c0b9211 */ /* 0x000fe400078a38ff */
[----:B------:R-:W-:Y:S01]  /*d030*/  ISETP.LT.OR P0, PT, R3, 0x3a, !P0 ;  /* 0x0000003a0300780c */ /* 0x000fe20004701670 */
[----:B------:R-:W-:Y:S01]  /*d040*/  @!P4 IMAD.X R9, R0, 0x1, R15, P6 ;  /* 0x000000010009c824 */ /* 0x000fe200030e060f */
[----:B0-----:R-:W-:-:S02]  /*d050*/  @!P1 IADD3 R10, P6, R11, R16, RZ ;  /* 0x000000100b0a9210 */ /* 0x001fc40007fde0ff */
[----:B------:R-:W-:Y:S01]  /*d060*/  @!P1 LEA.HI.X R0, R156, R161, R157, 0x7, P5 ;  /* 0x000000a19c009211 */ /* 0x000fe200028f3c9d */
[----:B------:R-:W0:Y:S01]  /*d070*/  @!P3 LDC.64 R18, c[0x0][0x650] ;  /* 0x00019400ff12bb82 */ /* 0x000e220000000a00 */
[----:B------:R-:W-:Y:S02]  /*d080*/  F2FP.SATFINITE.E4M3.F32.PACK_AB_MERGE_C R7, RZ, R80, RZ ;  /* 0x00000050ff07723e */ /* 0x000fe400048070ff */
[----:B------:R-:W-:Y:S01]  /*d090*/  F2FP.SATFINITE.E4M3.F32.PACK_AB_MERGE_C R81, RZ, R81, RZ ;  /* 0x00000051ff51723e */ /* 0x000fe200048070ff */
[----:B------:R-:W-:Y:S01]  /*d0a0*/  @!P1 IMAD.X R11, R0, 0x1, R17, P6 ;  /* 0x00000001000b9824 */ /* 0x000fe200030e0611 */
[----:B------:R-:W-:Y:S01]  /*d0b0*/  ISETP.LT.OR P5, PT, R3, 0x31, !P2 ;  /* 0x000000310300780c */ /* 0x000fe200057a1670 */
[----:B------:R1:W-:Y:S01]  /*d0c0*/  @!P4 STG.E.U8 desc[UR12][R8.64+0x30], R7 ;  /* 0x000030070800c986 */ /* 0x0003e2000c10110c */
[----:B------:R-:W-:Y:S01]  /*d0d0*/  F2FP.SATFINITE.E4M3.F32.PACK_AB_MERGE_C R13, RZ, R82, RZ ;  /* 0x00000052ff0d723e */ /* 0x000fe200048070ff */
[----:B------:R-:W2:Y:S02]  /*d0e0*/  @!P0 LDC.64 R20, c[0x0][0x650] ;  /* 0x00019400ff148b82 */ /* 0x000ea40000000a00 */
[----:B------:R1:W-:Y:S08]  /*d0f0*/  @!P1 STG.E.U8 desc[UR12][R10.64+0x31], R81 ;  /* 0x000031510a009986 */ /* 0x0003f0000c10110c */
        /* <DEDUP_REMOVED lines=9> */
.L_x_56:
[----:B------:R-:W-:Y:S05]  /*d190*/  BSYNC B0 ;  /* 0x0000000000007941 */ /* 0x000fea0003800000 */
.L_x_55:
[----:B------:R-:W-:Y:S01]  /*d1a0*/  ISETP.LT.OR P4, PT, R3, 0x32, !P2 ;  /* 0x000000320300780c */ /* 0x000fe20005781670 */
[----:B------:R-:W-:Y:S01]  /*d1b0*/  FMUL R83, R83, R2 ;  /* 0x0000000253537220 */ /* 0x000fe20000400000 */
[----:B------:R-:W-:Y:S01]  /*d1c0*/  BSSY B0, `(.L_x_57) ;  /* 0x000000c000007945 */ /* 0x000fe20003800000 */
[----:B------:R-:W-:-:S03]  /*d1d0*/  ISETP.GE.AND P1, PT, R4, 0xc1, PT ;  /* 0x000000c10400780c */ /* 0x000fc60003f26270 */
[----:B------:R-:W-:-:S07]  /*d1e0*/  F2FP.SATFINITE.E4M3.F32.PACK_AB_MERGE_C R83, RZ, R83, RZ ;  /* 0x00000053ff53723e */ /* 0x000fce00048070ff */
[----:B------:R-:W-:Y:S05]  /*d1f0*/  @P4 BRA `(.L_x_58) ;  /* 0x0000000000204947 */ /* 0x000fea0003800000 */
[----:B-1----:R-:W-:Y:S01]  /*d200*/  IADD3 R7, P4, R5, R158, RZ ;  /* 0x0000009e05077210 */ /* 0x002fe20007f9e0ff */
[----:B------:R-:W-:-:S03]  /*d210*/  ULDC.64 UR4, c[0x0][0x650] ;  /* 0x0001940000047ab9 */ /* 0x000fc60000000a00 */
[----:B------:R-:W-:Y:S01]  /*d220*/  LEA R7, P5, R156, R7, 0x7 ;  /* 0x000000079c077211 */ /* 0x000fe200078a38ff */
[----:B------:R-:W-:-:S03]  /*d230*/  IMAD.X R0, R6, 0x1, R161, P4 ;  /* 0x0000000106007824 */ /* 0x000fc600020e06a1 */
[----:B---3--:R-:W-:Y:S02]  /*d240*/  IADD3 R8, P4, R7, UR4, RZ ;  /* 0x0000000407087c10 */ /* 0x008fe4000ff9e0ff */
[----:B------:R-:W-:-:S04]  /*d250*/  LEA.HI.X R0, R156, R0, R157, 0x7, P5 ;  /* 0x000000009c007211 */ /* 0x000fc800028f3c9d */
[----:B------:R-:W-:-:S05]  /*d260*/  IADD3.X R9, R0, UR5, RZ, P4, !PT ;  /* 0x0000000500097c10 */ /* 0x000fca000a7fe4ff */
[----:B------:R4:W-:Y:S02]  /*d270*/  STG.E.U8 desc[UR12][R8.64+0x31], R83 ;  /* 0x0000315308007986 */ /* 0x0009e4000c10110c */
.L_x_58:
[----:B------:R-:W-:Y:S05]  /*d280*/  BSYNC B0 ;  /* 0x0000000000007941 */ /* 0x000fea0003800000 */
.L_x_57:
[----:B-1-34-:R-:W-:Y:S01]  /*d290*/  @!P3 LEA R9, P6, R156, R158, 0x7 ;  /* 0x0000009e9c09b211 */ /* 0x01afe200078c38ff */
[-C--:B------:R-:W-:Y:S01]  /*d2a0*/  FMUL R84, R84, R2.reuse ;  /* 0x0000000254547220 */ /* 0x080fe20000400000 */
[----:B------:R-:W-:Y:S01]  /*d2b0*/  ISETP.LT.OR P5, PT, R3, 0x1, !P1 ;  /* 0x000000010300780c */ /* 0x000fe20004fa1670 */
[-C--:B------:R-:W-:Y:S01]  /*d2c0*/  FMUL R85, R85, R2.reuse ;  /* 0x0000000255557220 */ /* 0x080fe20000400000 */
[----:B------:R-:W-:Y:S01]  /*d2d0*/  @!P3 LEA.HI.X R0, R156, R161, R157, 0x7, P6 ;  /* 0x000000a19c00b211 */ /* 0x000fe200030f3c9d */
[----:B------:R-:W-:Y:S01]  /*d2e0*/  FMUL R86, R86, R2 ;  /* 0x0000000256567220 */ /* 0x000fe20000400000 */
[----:B0-----:R-:W-:Y:S01]  /*d2f0*/  @!P3 IADD3 R8, P6, R9, R18, RZ ;  /* 0x000000120908b210 */ /* 0x001fe20007fde0ff */
[----:B------:R-:W-:Y:S01]  /*d300*/  BSSY B0, `(.L_x_59) ;  /* 0x0000018000007945 */ /* 0x000fe20003800000 */
[----:B------:R-:W-:Y:S02]  /*d310*/  F2FP.SATFINITE.E4M3.F32.PACK_AB_MERGE_C R7, RZ, R84, RZ ;  /* 0x00000054ff07723e */ /* 0x000fe400048070ff */
[----:B------:R-:W-:Y:S01]  /*d320*/  ISETP.LT.OR P4, PT, R3, 0x2, !P1 ;  /* 0x000000020300780c */ /* 0x000fe20004f81670 */
[----:B------:R-:W-:Y:S01]  /*d330*/  @!P3 IMAD.X R9, R0, 0x1, R19, P6 ;  /* 0x000000010009b824 */ /* 0x000fe200030e0613 */
[----:B------:R-:W-:-:S02]  /*d340*/  @!P0 LEA R11, P6, R156, R158, 0x7 ;  /* 0x0000009e9c0b8211 */ /* 0x000fc400078c38ff */
[----:B------:R-:W-:Y:S01]  /*d350*/  F2FP.SATFINITE.E4M3.F32.PACK_AB_MERGE_C R85, RZ, R85, RZ ;  /* 0x00000055ff55723e */ /* 0x000fe200048070ff */
[----:B------:R-:W0:Y:S01]  /*d360*/  @!P5 LDC.64 R14, c[0x0][0x650] ;  /* 0x00019400ff0edb82 */ /* 0x000e220000000a00 */
[----:B------:R1:W-:Y:S01]  /*d370*/  @!P3 STG.E.U8 desc[UR12][R8.64+0x38], R7 ;  /* 0x000038070800b986 */ /* 0x0003e2000c10110c */
[----:B--2---:R-:W-:Y:S02]  /*d380*/  @!P0 IADD3 R10, P3, R11, R20, RZ ;  /* 0x000000140b0a8210 */ /* 0x004fe40007f7e0ff */
[----:B------:R-:W-:Y:S02]  /*d390*/  @!P0 LEA.HI.X R0, R156, R161, R157, 0x7, P6 ;  /* 0x000000a19c008211 */ /* 0x000fe400030f3c9d */
[----:B------:R-:W-:Y:S02]  /*d3a0*/  ISETP.LT.OR P6, PT, R3, 0x39, !P2 ;  /* 0x000000390300780c */ /* 0x000fe400057c1670 */
[----:B------:R-:W2:Y:S01]  /*d3b0*/  @!P4 LDC.64 R16, c[0x0][0x650] ;  /* 0x00019400ff10cb82 */ /* 0x000ea20000000a00 */
[----:B------:R-:W-:Y:S01]  /*d3c0*/  @!P0 IMAD.X R11, R0, 0x1, R21, P3 ;  /* 0x00000001000b8824 */ /* 0x000fe200018e0615 */
[----:B------:R-:W-:-:S04]  /*d3d0*/  F2FP.SATFINITE.E4M3.F32.PACK_AB_MERGE_C R13, RZ, R86, RZ ;  /* 0x00000056ff0d723e */ /* 0x000fc800048070ff */
        /* <DEDUP_REMOVED lines=10> */
.L_x_60:
[----:B------:R-:W-:Y:S05]  /*d480*/  BSYNC B0 ;  /* 0x0000000000007941 */ /* 0x000fea0003800000 */
.L_x_59:
[----:B------:R-:W-:Y:S01]  /*d490*/  ISETP.LT.OR P2, PT, R3, 0x3a, !P2 ;  /* 0x0000003a0300780c */ /* 0x000fe20005741670 */
[----:B------:R-:W-:Y:S01]  /*d4a0*/  FMUL R87, R87, R2 ;  /* 0x0000000257577220 */ /* 0x000fe20000400000 */
[----:B------:R-:W-:Y:S01]  /*d4b0*/  BSSY B0, `(.L_x_61) ;  /* 0x000000c000007945 */ /* 0x000fe20003800000 */
[----:B------:R-:W-:-:S03]  /*d4c0*/  ISETP.LT.OR P3, PT, R3, 0x9, !P1 ;  /* 0x000000090300780c */ /* 0x000fc60004f61670 */
        /* <DEDUP_REMOVED lines=10> */
.L_x_62:
[----:B------:R-:W-:Y:S05]  /*d570*/  BSYNC B0 ;  /* 0x0000000000007941 */ /* 0x000fea0003800000 */
.L_x_61:
[--C-:B-1-34-:R-:W-:Y:S01]  /*d580*/  @!P5 IMAD.MOV.U32 R8, RZ, RZ, R158.reuse ;  /* 0x000000ffff08d224 */ /* 0x11afe200078e009e */
[----:B------:R-:W-:Y:S01]  /*d590*/  ISETP.LT.OR P2, PT, R3, 0xa, !P1 ;  /* 0x0000000a0300780c */ /* 0x000fe20004f41670 */
[----:B------:R-:W-:Y:S02]  /*d5a0*/  @!P5 IMAD.MOV.U32 R9, RZ, RZ, R161 ;  /* 0x000000ffff09d224 */ /* 0x000fe400078e00a1 */
[-C--:B------:R-:W-:Y:S01]  /*d5b0*/  FMUL R24, R24, R2.reuse ;  /* 0x0000000218187220 */ /* 0x080fe20000400000 */
[----:B------:R-:W-:Y:S02]  /*d5c0*/  @!P4 IMAD.MOV.U32 R10, RZ, RZ, R158 ;  /* 0x000000ffff0ac224 */ /* 0x000fe400078e009e */
[----:B------:R-:W-:Y:S01]  /*d5d0*/  FMUL R25, R25, R2 ;  /* 0x0000000219197220 */ /* 0x000fe20000400000 */
[----:B------:R-:W-:Y:S01]  /*d5e0*/  @!P5 IMAD.WIDE.U32 R8, R156, 0xc0, R8 ;  /* 0x000000c09c08d825 */ /* 0x000fe200078e0008 */
[----:B------:R-:W1:Y:S01]  /*d5f0*/  @!P3 LDC.64 R18, c[0x0][0x650] ;  /* 0x00019400ff12bb82 */ /* 0x000e620000000a00 */
[----:B------:R-:W-:-:S02]  /*d600*/  F2FP.SATFINITE.E4M3.F32.PACK_AB_MERGE_C R7, RZ, R24, RZ ;  /* 0x00000018ff07723e */ /* 0x000fc400048070ff */
[----:B------:R-:W-:Y:S01]  /*d610*/  FMUL R26, R26, R2 ;  /* 0x000000021a1a7220 */ /* 0x000fe20000400000 */
[----:B------:R-:W-:Y:S01]  /*d620*/  @!P4 IMAD.MOV.U32 R11, RZ, RZ, R161 ;  /* 0x000000ffff0bc224 */ /* 0x000fe200078e00a1 */
[----:B0-----:R-:W-:Y:S01]  /*d630*/  @!P5 IADD3 R8, P6, R8, R14, RZ ;  /* 0x0000000e0808d210 */ /* 0x001fe20007fde0ff */
[----:B------:R-:W-:Y:S01]  /*d640*/  @!P5 IMAD R0, R157, 0xc0, RZ ;  /* 0x000000c09d00d824 */ /* 0x000fe200078e02ff */
[----:B------:R-:W-:Y:S01]  /*d650*/  F2FP.SATFINITE.E4M3.F32.PACK_AB_MERGE_C R25, RZ, R25, RZ ;  /* 0x00000019ff19723e */ /* 0x000fe200048070ff */
[----:B------:R-:W-:Y:S01]  /*d660*/  @!P4 IMAD.WIDE.U32 R10, R156, 0xc0, R10 ;  /* 0x000000c09c0ac825 */ /* 0x000fe200078e000a */
[----:B------:R-:W0:Y:S01]  /*d670*/  @!P2 LDC.64 R20, c[0x0][0x650] ;  /* 0x00019400ff14ab82 */ /* 0x000e220000000a00 */
[----:B------:R-:W-:Y:S01]  /*d680*/  ISETP.GE.AND P0, PT, R4, 0xc9, PT ;  /* 0x000000c90400780c */ /* 0x000fe20003f06270 */
[----:B------:R-:W-:Y:S01]  /*d690*/  BSSY B0, `(.L_x_63) ;  /* 0x0000012000007945 */ /* 0x000fe20003800000 */
[----:B------:R-:W-:Y:S01]  /*d6a0*/  @!P5 IADD3.X R9, R15, R9, R0, P6, !PT ;  /* 0x000000090f09d210 */ /* 0x000fe200037fe400 */
[----:B------:R-:W-:Y:S01]  /*d6b0*/  @!P4 IMAD R0, R157, 0xc0, RZ ;  /* 0x000000c09d00c824 */ /* 0x000fe200078e02ff */
[----:B--2---:R-:W-:-:S02]  /*d6c0*/  @!P4 IADD3 R10, P6, R10, R16, RZ ;  /* 0x000000100a0ac210 */ /* 0x004fc40007fde0ff */
[----:B------:R-:W-:Y:S01]  /*d6d0*/  F2FP.SATFINITE.E4M3.F32.PACK_AB_MERGE_C R13, RZ, R26, RZ ;  /* 0x0000001aff0d723e */ /* 0x000fe200048070ff */
[----:B------:R2:W-:Y:S01]  /*d6e0*/  @!P5 STG.E.U8 desc[UR12][R8.64], R7 ;  /* 0x000000070800d986 */ /* 0x0005e2000c10110c */
[----:B------:R-:W-:Y:S02]  /*d6f0*/  @!P4 IADD3.X R11, R17, R11, R0, P6, !PT ;  /* 0x0000000b110bc210 */ /* 0x000fe400037fe400 */
[----:B------:R-:W-:-:S03]  /*d700*/  ISETP.LT.OR P5, PT, R3, 0x1, !P0 ;  /* 0x000000010300780c */ /* 0x000fc600047a1670 */
[----:B------:R2:W-:Y:S10]  /*d710*/  @!P4 STG.E.U8 desc[UR12][R10.64+0x1], R25 ;  /* 0x000001190a00c986 */ /* 0x0005f4000c10110c */
[----:B------:R-:W-:Y:S05]  /*d720*/  @P5 BRA `(.L_x_64) ;  /* 0x0000000000205947 */ /* 0x000fea0003800000 */
[----:B--2---:R-:W-:Y:S01]  /*d730*/  IADD3 R8, P4, R5, R158, RZ ;  /* 0x0000009e05087210 */ /* 0x004fe20007f9e0ff */
[----:B------:R-:W-:Y:S01]  /*d740*/  ULDC.64 UR4, c[0x0][0x650] ;  /* 0x0001940000047ab9 */ /* 0x000fe20000000a00 */
[----:B------:R-:W-:-:S03]  /*d750*/  IMAD R7, R157, 0xc0, RZ ;  /* 0x000000c09d077824 */ /* 0x000fc600078e02ff */
[----:B------:R-:W-:Y:S02]  /*d760*/  IMAD.X R9, R6, 0x1, R161, P4 ;  /* 0x0000000106097824 */ /* 0x000fe400020e06a1 */
[----:B------:R-:W-:-:S03]  /*d770*/  IMAD.WIDE.U32 R8, R156, 0xc0, R8 ;  /* 0x000000c09c087825 */ /* 0x000fc600078e0008 */
[----:B------:R-:W-:-:S04]  /*d780*/  IADD3 R8, P4, R8, UR4, RZ ;  /* 0x0000000408087c10 */ /* 0x000fc8000ff9e0ff */
[----:B------:R-:W-:-:S05]  /*d790*/  IADD3.X R9, R7, UR5, R9, P4, !PT ;  /* 0x0000000507097c10 */ /* 0x000fca000a7fe409 */
[----:B------:R3:W-:Y:S04]  /*d7a0*/  STG.E.U8 desc[UR12][R8.64], R13 ;  /* 0x0000000d08007986 */ /* 0x0007e8000c10110c */
.L_x_64:
[----:B------:R-:W-:Y:S05]  /*d7b0*/  BSYNC B0 ;  /* 0x0000000000007941 */ /* 0x000fea0003800000 */
.L_x_63:
[----:B------:R-:W-:Y:S01]  /*d7c0*/  ISETP.LT.OR P6, PT, R3, 0x2, !P0 ;  /* 0x000000020300780c */ /* 0x000fe200047c1670 */
[----:B------:R-:W-:Y:S01]  /*d7d0*/  FMUL R27, R27, R2 ;  /* 0x000000021b1b7220 */ /* 0x000fe20000400000 */
[----:B--23--:R-:W-:Y:S01]  /*d7e0*/  @!P3 IMAD.MOV.U32 R8, RZ, RZ, R158 ;  /* 0x000000ffff08b224 */ /* 0x00cfe200078e009e */
[----:B------:R-:W-:Y:S01]  /*d7f0*/  BSSY B0, `(.L_x_65) ;  /* 0x000000f000007945 */ /* 0x000fe20003800000 */
[----:B------:R-:W-:Y:S01]  /*d800*/  @!P3 IMAD.MOV.U32 R9, RZ, RZ, R161 ;  /* 0x000000ffff09b224 */ /* 0x000fe200078e00a1 */
[C---:B------:R-:W-:Y:S02]  /*d810*/  ISETP.LT.OR P5, PT, R3.reuse, 0x11, !P1 ;  /* 0x000000110300780c */ /* 0x040fe40004fa1670 */
[----:B------:R-:W-:Y:S01]  /*d820*/  ISETP.LT.OR P4, PT, R3, 0x12, !P1 ;  /* 0x000000120300780c */ /* 0x000fe20004f81670 */
[----:B------:R-:W-:Y:S01]  /*d830*/  @!P3 IMAD.WIDE.U32 R10, R156, 0xc0, R8 ;  /* 0x000000c09c0ab825 */ /* 0x000fe200078e0008 */
[----:B------:R-:W-:-:S04]  /*d840*/  F2FP.SATFINITE.E4M3.F32.PACK_AB_MERGE_C R27, RZ, R27, RZ ;  /* 0x0000001bff1b723e */ /* 0x000fc800048070ff */
[----:B------:R-:W-:Y:S07]  /*d850*/  @P6 BRA `(.L_x_66) ;  /* 0x0000000000206947 */ /* 0x000fee0003800000 */
[----:B------:R-:W-:Y:S01]  /*d860*/  IADD3 R8, P6, R5, R158, RZ ;  /* 0x0000009e05087210 */ /* 0x000fe20007fde0ff */
[----:B------:R-:W-:Y:S01]  /*d870*/  ULDC.64 UR4, c[0x0][0x650] ;  /* 0x0001940000047ab9 */ /* 0x000fe20000000a00 */
[----:B------:R-:W-:-:S03]  /*d880*/  IMAD R7, R157, 0xc0, RZ ;  /* 0x000000c09d077824 */ /* 0x000fc600078e02ff */
[----:B------:R-:W-:Y:S02]  /*d890*/  IMAD.X R9, R6, 0x1, R161, P6 ;  /* 0x0000000106097824 */ /* 0x000fe400030e06a1 */
[----:B------:R-:W-:-:S03]  /*d8a0*/  IMAD.WIDE.U32 R8, R156, 0xc0, R8 ;  /* 0x000000c09c087825 */ /* 0x000fc600078e0008 */
[----:B------:R-:W-:-:S04]  /*d8b0*/  IADD3 R8, P6, R8, UR4, RZ ;  /* 0x0000000408087c10 */ /* 0x000fc8000ffde0ff */
[----:B------:R-:W-:-:S05]  /*d8c0*/  IADD3.X R9, R7, UR5, R9, P6, !PT ;  /* 0x0000000507097c10 */ /* 0x000fca000b7fe409 */
[----:B------:R2:W-:Y:S04]  /*d8d0*/  STG.E.U8 desc[UR12][R8.64+0x1], R27 ;  /* 0x0000011b08007986 */ /* 0x0005e8000c10110c */
.L_x_66:
[----:B------:R-:W-:Y:S05]  /*d8e0*/  BSYNC B0 ;  /* 0x0000000000007941 */ /* 0x000fea0003800000 */
.L_x_65:
[----:B------:R-:W-:Y:S01]  /*d8f0*/  @!P2 IMAD.MOV.U32 R12, RZ, RZ, R158 ;  /* 0x000000ffff0ca224 */ /* 0x000fe200078e009e */
[----:B-12---:R-:W-:Y:S01]  /*d900*/  @!P3 IADD3 R8, P6, R10, R18, RZ ;  /* 0x000000120a08b210 */ /* 0x006fe20007fde0ff */
[----:B------:R-:W-:Y:S02]  /*d910*/  @!P2 IMAD.MOV.U32 R13, RZ, RZ, R161 ;  /* 0x000000ffff0da224 */ /* 0x000fe400078e00a1 */
[-C--:B------:R-:W-:Y:S01]  /*d920*/  FMUL R28, R28, R2.reuse ;  /* 0x000000021c1c7220 */ /* 0x080fe20000400000 */
[----:B------:R-:W-:Y:S02]  /*d930*/  @!P3 IMAD R0, R157, 0xc0, RZ ;  /* 0x000000c09d00b824 */ /* 0x000fe400078e02ff */
[----:B------:R-:W-:Y:S01]  /*d940*/  FMUL R29, R29, R2 ;  /* 0x000000021d1d7220 */ /* 0x000fe20000400000 */
[----:B------:R-:W-:Y:S01]  /*d950*/  @!P2 IMAD.WIDE.U32 R12, R156, 0xc0, R12 ;  /* 0x000000c09c0ca825 */ /* 0x000fe200078e000c */
[----:B------:R-:W1:Y:S01]  /*d960*/  @!P5 LDC.64 R14, c[0x0][0x650] ;  /* 0x00019400ff0edb82 */ /* 0x000e620000000a00 */
[----:B------:R-:W-:-:S02]  /*d970*/  F2FP.SATFINITE.E4M3.F32.PACK_AB_MERGE_C R7, RZ, R28, RZ ;  /* 0x0000001cff07723e */ /* 0x000fc400048070ff */
[----:B------:R-:W-:Y:S01]  /*d980*/  FMUL R30, R30, R2 ;  /* 0x000000021e1e7220 */ /* 0x000fe20000400000 */
[----:B------:R-:W-:Y:S01]  /*d990*/  @!P3 IADD3.X R9, R19, R11, R0, P6, !PT ;  /* 0x0000000b1309b210 */ /* 0x000fe200037fe400 */
[----:B------:R-:W-:Y:S01]  /*d9a0*/  @!P2 IMAD R0, R157, 0xc0, RZ ;  /* 0x000000c09d00a824 */ /* 0x000fe200078e02ff */
[----:B0-----:R-:W-:Y:S01]  /*d9b0*/  @!P2 IADD3 R10, P6, R12, R20, RZ ;  /* 0x000000140c0aa210 */ /* 0x001fe20007fde0ff */
[----:B------:R-:W-:Y:S01]  /*d9c0*/  BSSY B0, `(.L_x_67) ;  /* 0x0000011000007945 */ /* 0x000fe20003800000 */
[----:B------:R-:W-:Y:S01]  /*d9d0*/  F2FP.SATFINITE.E4M3.F32.PACK_AB_MERGE_C R29, RZ, R29, RZ ;  /* 0x0000001dff1d723e */ /* 0x000fe200048070ff */
[----:B------:R0:W-:Y:S01]  /*d9e0*/  @!P3 STG.E.U8 desc[UR12][R8.64+0x8], R7 ;  /* 0x000008070800b986 */ /* 0x0001e2000c10110c */
[----:B------:R-:W-:Y:S01]  /*d9f0*/  @!P2 IADD3.X R11, R21, R13, R0, P6, !PT ;  /* 0x0000000d150ba210 */ /* 0x000fe200037fe400 */
[----:B------:R-:W2:Y:S01]  /*da00*/  @!P4 LDC.64 R16, c[0x0][0x650] ;  /* 0x00019400ff10cb82 */ /* 0x000ea20000000a00 */
[----:B------:R-:W-:Y:S02]  /*da10*/  ISETP.LT.OR P3, PT, R3, 0x9, !P0 ;  /* 0x000000090300780c */ /* 0x000fe40004761670 */
[----:B------:R-:W-:Y:S01]  /*da20*/  F2FP.SATFINITE.E4M3.F32.PACK_AB_MERGE_C R13, RZ, R30, RZ ;  /* 0x0000001eff0d723e */ /* 0x000fe200048070ff */
[----:B------:R0:W-:Y:S10]  /*da30*/  @!P2 STG.E.U8 desc[UR12][R10.64+0x9], R29 ;  /* 0x0000091d0a00a986 */ /* 0x0001f4000c10110c */
[----:B------:R-:W-:Y:S05]  /*da40*/  @P3 BRA `(.L_x_68) ;  /* 0x0000000000203947 */ /* 0x000fea0003800000 */
[----:B0-----:R-:W-:Y:S01]  /*da50*/  IADD3 R8, P2, R5, R158, RZ ;  /* 0x0000009e05087210 */ /* 0x001fe20007f5e0ff */
[----:B------:R-:W-:Y:S01]  /*da60*/  ULDC.64 UR4, c[0x0][0x650] ;  /* 0x0001940000047ab9 */ /* 0x000fe20000000a00 */
[----:B------:R-:W-:-:S03]  /*da70*/  IMAD R7, R157, 0xc0, RZ ;  /* 0x000000c09d077824 */ /* 0x000fc600078e02ff */
[----:B------:R-:W-:Y:S02]  /*da80*/  IMAD.X R9, R6, 0x1, R161, P2 ;  /* 0x0000000106097824 */ /* 0x000fe400010e06a1 */
[----:B------:R-:W-:-:S03]  /*da90*/  IMAD.WIDE.U32 R8, R156, 0xc0, R8 ;  /* 0x000000c09c087825 */ /* 0x000fc600078e0008 */
[----:B------:R-:W-:-:S04]  /*daa0*/  IADD3 R8, P2, R8, UR4, RZ ;  /* 0x0000000408087c10 */ /* 0x000fc8000ff5e0ff */
[----:B------:R-:W-:-:S05]  /*dab0*/  IADD3.X R9, R7, UR5, R9, P2, !PT ;  /* 0x0000000507097c10 */ /* 0x000fca00097fe409 */
[----:B------:R3:W-:Y:S04]  /*dac0*/  STG.E.U8 desc[UR12][R8.64+0x8], R13 ;  /* 0x0000080d08007986 */ /* 0x0007e8000c10110c */
.L_x_68:
[----:B------:R-:W-:Y:S05]  /*dad0*/  BSYNC B0 ;  /* 0x0000000000007941 */ /* 0x000fea0003800000 */
.L_x_67:
[----:B------:R-:W-:Y:S01]  /*dae0*/  ISETP.LT.OR P6, PT, R3, 0xa, !P0 ;  /* 0x0000000a0300780c */ /* 0x000fe200047c1670 */
[----:B------:R-:W-:Y:S01]  /*daf0*/  FMUL R31, R31, R2 ;  /* 0x000000021f1f7220 */ /* 0x000fe20000400000 */
[----:B0--3--:R-:W-:Y:S01]  /*db00*/  @!P5 IMAD.MOV.U32 R8, RZ, RZ, R158 ;  /* 0x000000ffff08d224 */ /* 0x009fe200078e009e */
        /* <DEDUP_REMOVED lines=15> */
.L_x_70:
[----:B------:R-:W-:Y:S05]  /*dc00*/  BSYNC B0 ;  /* 0x0000000000007941 */ /* 0x000fea0003800000 */
.L_x_69:
[----:B------:R-:W-:Y:S01]  /*dc10*/  @!P4 IMAD.MOV.U32 R12, RZ, RZ, R158 ;  /* 0x000000ffff0cc224 */ /* 0x000fe200078e009e */
[----:B01----:R-:W-:Y:S01]  /*dc20*/  @!P5 IADD3 R8, P6, R10, R14, RZ ;  /* 0x0000000e0a08d210 */ /* 0x003fe20007fde0ff */
[----:B------:R-:W-:Y:S02]  /*dc30*/  @!P4 IMAD.MOV.U32 R13, RZ, RZ, R161 ;  /* 0x000000ffff0dc224 */ /* 0x000fe400078e00a1 */
[-C--:B------:R-:W-:Y:S01]  /*dc40*/  FMUL R32, R32, R2.reuse ;  /* 0x0000000220207220 */ /* 0x080fe20000400000 */
[----:B------:R-:W-:Y:S02]  /*dc50*/  @!P5 IMAD R0, R157, 0xc0, RZ ;  /* 0x000000c09d00d824 */ /* 0x000fe400078e02ff */
[----:B------:R-:W-:Y:S01]  /*dc60*/  FMUL R33, R33, R2 ;  /* 0x0000000221217220 */ /* 0x000fe20000400000 */
[----:B------:R-:W-:Y:S01]  /*dc70*/  @!P4 IMAD.WIDE.U32 R12, R156, 0xc0, R12 ;  /* 0x000000c09c0cc825 */ /* 0x000fe200078e000c */
[----:B------:R-:W0:Y:S01]  /*dc80*/  @!P3 LDC.64 R18, c[0x0][0x650] ;  /* 0x00019400ff12bb82 */ /* 0x000e220000000a00 */
[----:B------:R-:W-:-:S02]  /*dc90*/  F2FP.SATFINITE.E4M3.F32.PACK_AB_MERGE_C R7, RZ, R32, RZ ;  /* 0x00000020ff07723e */ /* 0x000fc400048070ff */
[----:B------:R-:W-:Y:S01]  /*dca0*/  FMUL R34, R34, R2 ;  /* 0x0000000222227220 */ /* 0x000fe20000400000 */
[----:B------:R-:W-:Y:S01]  /*dcb0*/  @!P5 IADD3.X R9, R15, R11, R0, P6, !PT ;  /* 0x0000000b0f09d210 */ /* 0x000fe200037fe400 */
[----:B------:R-:W-:Y:S01]  /*dcc0*/  @!P4 IMAD R0, R157, 0xc0, RZ ;  /* 0x000000c09d00c824 */ /* 0x000fe200078e02ff */
[----:B--2---:R-:W-:Y:S01]  /*dcd0*/  @!P4 IADD3 R10, P6, R12, R16, RZ ;  /* 0x000000100c0ac210 */ /* 0x004fe20007fde0ff */
        /* <DEDUP_REMOVED lines=9> */
[----:B-1----:R-:W-:Y:S01]  /*dd70*/  IADD3 R8, P4, R5, R158, RZ ;  /* 0x0000009e05087210 */ /* 0x002fe20007f9e0ff */
[----:B------:R-:W-:Y:S01]  /*dd80*/  ULDC.64 UR4, c[0x0][0x650] ;  /* 0x0001940000047ab9 */ /* 0x000fe20000000a00 */
[----:B------:R-:W-:-:S03]  /*dd90*/  IMAD R7, R157, 0xc0, RZ ;  /* 0x000000c09d077824 */ /* 0x000fc600078e02ff */
[----:B------:R-:W-:Y:S02]  /*dda0*/  IMAD.X R9, R6, 0x1, R161, P4 ;  /* 0x0000000106097824 */ /* 0x000fe400020e06a1 */
[----:B------:R-:W-:-:S03]  /*ddb0*/  IMAD.WIDE.U32 R8, R156, 0xc0, R8 ;  /* 0x000000c09c087825 */ /* 0x000fc600078e0008 */
[----:B------:R-:W-:-:S04]  /*ddc0*/  IADD3 R8, P4, R8, UR4, RZ ;  /* 0x0000000408087c10 */ /* 0x000fc8000ff9e0ff */
[----:B------:R-:W-:-:S05]  /*ddd0*/  IADD3.X R9, R7, UR5, R9, P4, !PT ;  /* 0x0000000507097c10 */ /* 0x000fca000a7fe409 */
[----:B------:R3:W-:Y:S04]  /*dde0*/  STG.E.U8 desc[UR12][R8.64+0x10], R13 ;  /* 0x0000100d08007986 */ /* 0x0007e8000c10110c */
.L_x_72:
[----:B------:R-:W-:Y:S05]  /*ddf0*/  BSYNC B0 ;  /* 0x0000000000007941 */ /* 0x000fea0003800000 */
.L_x_71:
[----:B------:R-:W-:Y:S01]  /*de00*/  ISETP.LT.OR P6, PT, R3, 0x12, !P0 ;  /* 0x000000120300780c */ /* 0x000fe200047c1670 */
[----:B------:R-:W-:Y:S01]  /*de10*/  FMUL R35, R35, R2 ;  /* 0x0000000223237220 */ /* 0x000fe20000400000 */
[----:B-1-3--:R-:W-:Y:S01]  /*de20*/  @!P3 IMAD.MOV.U32 R8, RZ, RZ, R158 ;  /* 0x000000ffff08b224 */ /* 0x00afe200078e009e */
        /* <DEDUP_REMOVED lines=15> */
.L_x_74:
[----:B------:R-:W-:Y:S05]  /*df20*/  BSYNC B0 ;  /* 0x0000000000007941 */ /* 0x000fea0003800000 */
.L_x_73:
        /* <DEDUP_REMOVED lines=30> */
.L_x_76:
[----:B------:R-:W-:Y:S05]  /*e110*/  BSYNC B0 ;  /* 0x0000000000007941 */ /* 0x000fea0003800000 */
.L_x_75:
        /* <DEDUP_REMOVED lines=18> */
.L_x_78:
[----:B------:R-:W-:Y:S05]  /*e240*/  BSYNC B0 ;  /* 0x0000000000007941 */ /* 0x000fea0003800000 */
.L_x_77:
[----:B------:R-:W-:Y:S01]  /*e250*/  @!P5 IMAD R0, R157, 0xc0, RZ ;  /* 0x000000c09d00d824 */ /* 0x000fe200078e02ff */
[----:B01----:R-:W-:Y:S01]  /*e260*/  @!P5 IADD3 R8, P6, R10, R14, RZ ;  /* 0x0000000e0a08d210 */ /* 0x003fe20007fde0ff */
[----:B------:R-:W-:Y:S02]  /*e270*/  @!P4 IMAD.MOV.U32 R10, RZ, RZ, R158 ;  /* 0x000000ffff0ac224 */ /* 0x000fe400078e009e */
[-C--:B------:R-:W-:Y:S01]  /*e280*/  FMUL R40, R40, R2.reuse ;  /* 0x0000000228287220 */ /* 0x080fe20000400000 */
[----:B------:R-:W-:Y:S01]  /*e290*/  FMUL R41, R41, R2 ;  /* 0x0000000229297220 */ /* 0x000fe20000400000 */
[----:B------:R-:W-:Y:S01]  /*e2a0*/  @!P5 IADD3.X R9, R15, R11, R0, P6, !PT ;  /* 0x0000000b0f09d210 */ /* 0x000fe200037fe400 */
[----:B------:R-:W-:Y:S01]  /*e2b0*/  @!P4 IMAD.MOV.U32 R11, RZ, RZ, R161 ;  /* 0x000000ffff0bc224 */ /* 0x000fe200078e00a1 */
[----:B------:R-:W0:Y:S01]  /*e2c0*/  @!P3 LDC.64 R18, c[0x0][0x650] ;  /* 0x00019400ff12bb82 */ /* 0x000e220000000a00 */
[----:B------:R-:W-:Y:S01]  /*e2d0*/  @!P4 IMAD R0, R157, 0xc0, RZ ;  /* 0x000000c09d00c824 */ /* 0x000fe200078e02ff */
[----:B------:R-:W-:Y:S01]  /*e2e0*/  F2FP.SATFINITE.E4M3.F32.PACK_AB_MERGE_C R7, RZ, R40, RZ ;  /* 0x00000028ff07723e */ /* 0x000fe200048070ff */
[----:B------:R-:W-:Y:S01]  /*e2f0*/  @!P4 IMAD.WIDE.U32 R10, R156, 0xc0, R10 ;  /* 0x000000c09c0ac825 */ /* 0x000fe200078e000a */
[----:B------:R-:W-:-:S03]  /*e300*/  F2FP.SATFINITE.E4M3.F32.PACK_AB_MERGE_C R41, RZ, R41, RZ ;  /* 0x00000029ff29723e */ /* 0x000fc600048070ff */
[----:B------:R-:W-:Y:S01]  /*e310*/  FMUL R42, R42, R2 ;  /* 0x000000022a2a7220 */ /* 0x000fe20000400000 */
[----:B------:R-:W-:Y:S01]  /*e320*/  BSSY B0, `(.L_x_79) ;  /* 0x0000014000007945 */ /* 0x000fe20003800000 */
[----:B------:R1:W-:Y:S01]  /*e330*/  @!P5 STG.E.U8 desc[UR12][R8.64+0x20], R7 ;  /* 0x000020070800d986 */ /* 0x0003e2000c10110c */
[----:B--2---:R-:W-:Y:S01]  /*e340*/  @!P4 IADD3 R10, P6, R10, R16, RZ ;  /* 0x000000100a0ac210 */ /* 0x004fe20007fde0ff */
[----:B------:R-:W2:Y:S01]  /*e350*/  @!P2 LDC.64 R20, c[0x0][0x650] ;  /* 0x00019400ff14ab82 */ /* 0x000ea20000000a00 */
[----:B------:R-:W-:Y:S02]  /*e360*/  ISETP.LT.OR P5, PT, R3, 0x21, !P0 ;  /* 0x000000210300780c */ /* 0x000fe400047a1670 */
[----:B------:R-:W-:Y:S02]  /*e370*/  @!P4 IADD3.X R11, R17, R11, R0, P6, !PT ;  /* 0x0000000b110bc210 */ /* 0x000fe400037fe400 */
[----:B------:R-:W-:-:S03]  /*e380*/  F2FP.SATFINITE.E4M3.F32.PACK_AB_MERGE_C R15, RZ, R42, RZ ;  /* 0x0000002aff0f723e */ /* 0x000fc600048070ff */
[----:B------:R3:W-:Y:S01]  /*e390*/  @!P4 STG.E.U8 desc[UR12][R10.64+0x21], R41 ;  /* 0x000021290a00c986 */ /* 0x0007e2000c10110c */
[----:B-1----:R-:W-:Y:S02]  /*e3a0*/  @!P3 IMAD.MOV.U32 R8, RZ, RZ, R158 ;  /* 0x000000ffff08b224 */ /* 0x002fe400078e009e */
[----:B------:R-:W-:Y:S02]  /*e3b0*/  @!P3 IMAD.MOV.U32 R9, RZ, RZ, R161 ;  /* 0x000000ffff09b224 */ /* 0x000fe400078e00a1 */
[----:B------:R-:W-:Y:S01]  /*e3c0*/  @!P3 IMAD.WIDE.U32 R12, R156, 0xc0, R8 ;  /* 0x000000c09c0cb825 */ /* 0x000fe200078e0008 */
[----:B------:R-:W-:Y:S06]  /*e3d0*/  @P5 BRA `(.L_x_80) ;  /* 0x0000000000205947 */ /* 0x000fec0003800000 */
        /* <DEDUP_REMOVED lines=8> */
.L_x_80:
[----:B------:R-:W-:Y:S05]  /*e460*/  BSYNC B0 ;  /* 0x0000000000007941 */ /* 0x000fea0003800000 */
.L_x_79:
[----:B------:R-:W-:Y:S01]  /*e470*/  ISETP.LT.OR P5, PT, R3, 0x22, !P0 ;  /* 0x000000220300780c */ /* 0x000fe200047a1670 */
[-C--:B------:R-:W-:Y:S01]  /*e480*/  FMUL R43, R43, R2.reuse ;  /* 0x000000022b2b7220 */ /* 0x080fe20000400000 */
[----:B------:R-:W-:Y:S01]  /*e490*/  BSSY B0, `(.L_x_81) ;  /* 0x000000f000007945 */ /* 0x000fe20003800000 */
[----:B------:R-:W-:Y:S01]  /*e4a0*/  ISETP.LT.OR P6, PT, R3, 0x31, !P1 ;  /* 0x000000310300780c */ /* 0x000fe20004fc1670 */
[----:B------:R-:W-:Y:S01]  /*e4b0*/  FMUL R44, R44, R2 ;  /* 0x000000022c2c7220 */ /* 0x000fe20000400000 */
[----:B0--3--:R-:W-:Y:S01]  /*e4c0*/  @!P3 IADD3 R10, P4, R12, R18, RZ ;  /* 0x000000120c0ab210 */ /* 0x009fe20007f9e0ff */
[----:B------:R-:W-:Y:S01]  /*e4d0*/  @!P3 IMAD R0, R157, 0xc0, RZ ;  /* 0x000000c09d00b824 */ /* 0x000fe200078e02ff */
[----:B------:R-:W-:-:S06]  /*e4e0*/  F2FP.SATFINITE.E4M3.F32.PACK_AB_MERGE_C R43, RZ, R43, RZ ;  /* 0x0000002bff2b723e */ /* 0x000fcc00048070ff */
        /* <DEDUP_REMOVED lines=9> */
.L_x_82:
[----:B------:R-:W-:Y:S05]  /*e580*/  BSYNC B0 ;  /* 0x0000000000007941 */ /* 0x000fea0003800000 */
.L_x_81:
[----:B------:R-:W-:Y:S01]  /*e590*/  @!P3 IADD3.X R11, R19, R13, R0, P4, !PT ;  /* 0x0000000d130bb210 */ /* 0x000fe200027fe400 */
[----:B01----:R-:W-:Y:S01]  /*e5a0*/  @!P2 IMAD.MOV.U32 R8, RZ, RZ, R158 ;  /* 0x000000ffff08a224 */ /* 0x003fe200078e009e */
[C---:B------:R-:W-:Y:S01]  /*e5b0*/  ISETP.LT.OR P5, PT, R3.reuse, 0x32, !P1 ;  /* 0x000000320300780c */ /* 0x040fe20004fa1670 */
[----:B------:R-:W-:Y:S01]  /*e5c0*/  @!P2 IMAD.MOV.U32 R9, RZ, RZ, R161 ;  /* 0x000000ffff09a224 */ /* 0x000fe200078e00a1 */
[C---:B------:R-:W-:Y:S01]  /*e5d0*/  ISETP.LT.OR P4, PT, R3.reuse, 0x39, !P1 ;  /* 0x000000390300780c */ /* 0x040fe20004f81670 */
[----:B------:R-:W0:Y:S01]  /*e5e0*/  @!P6 LDC.64 R12, c[0x0][0x650] ;  /* 0x00019400ff0ceb82 */ /* 0x000e220000000a00 */
[----:B------:R-:W-:Y:S01]  /*e5f0*/  ISETP.LT.OR P1, PT, R3, 0x3a, !P1 ;  /* 0x0000003a0300780c */ /* 0x000fe20004f21670 */
[----:B------:R-:W-:Y:S01]  /*e600*/  @!P2 IMAD.WIDE.U32 R8, R156, 0xc0, R8 ;  /* 0x000000c09c08a825 */ /* 0x000fe200078e0008 */
[----:B------:R-:W-:-:S03]  /*e610*/  F2FP.SATFINITE.E4M3.F32.PACK_AB_MERGE_C R7, RZ, R44, RZ ;  /* 0x0000002cff07723e */ /* 0x000fc600048070ff */
[-C--:B------:R-:W-:Y:S01]  /*e620*/  FMUL R45, R45, R2.reuse ;  /* 0x000000022d2d7220 */ /* 0x080fe20000400000 */
[----:B------:R-:W-:Y:S01]  /*e630*/  FMUL R46, R46, R2 ;  /* 0x000000022e2e7220 */ /* 0x000fe20000400000 */
[----:B------:R-:W-:Y:S01]  /*e640*/  @!P2 IMAD R0, R157, 0xc0, RZ ;  /* 0x000000c09d00a824 */ /* 0x000fe200078e02ff */
[----:B------:R-:W-:Y:S01]  /*e650*/  BSSY B0, `(.L_x_83) ;  /* 0x000001c000007945 */ /* 0x000fe20003800000 */
[----:B------:R1:W-:Y:S01]  /*e660*/  @!P3 STG.E.U8 desc[UR12][R10.64+0x28], R7 ;  /* 0x000028070a00b986 */ /* 0x0003e2000c10110c */
[----:B--2---:R-:W-:Y:S01]  /*e670*/  @!P2 IADD3 R8, P3, R8, R20, RZ ;  /* 0x000000140808a210 */ /* 0x004fe20007f7e0ff */
[----:B------:R-:W2:Y:S01]  /*e680*/  @!P5 LDC.64 R18, c[0x0][0x650] ;  /* 0x00019400ff12db82 */ /* 0x000ea20000000a00 */
[----:B------:R-:W-:Y:S02]  /*e690*/  F2FP.SATFINITE.E4M3.F32.PACK_AB_MERGE_C R45, RZ, R45, RZ ;  /* 0x0000002dff2d723e */ /* 0x000fe400048070ff */
[----:B------:R-:W-:Y:S01]  /*e6a0*/  @!P2 IADD3.X R9, R21, R9, R0, P3, !PT ;  /* 0x000000091509a210 */ /* 0x000fe20001ffe400 */
[----:B------:R-:W-:Y:S01]  /*e6b0*/  @!P6 IMAD R0, R157, 0xc0, RZ ;  /* 0x000000c09d00e824 */ /* 0x000fe200078e02ff */
[----:B------:R-:W-:-:S03]  /*e6c0*/  ISETP.LT.OR P3, PT, R3, 0x29, !P0 ;  /* 0x000000290300780c */ /* 0x000fc60004761670 */
[----:B------:R-:W3:Y:S01]  /*e6d0*/  @!P4 LDC.64 R22, c[0x0][0x650] ;  /* 0x00019400ff16cb82 */ /* 0x000ee20000000a00 */
[----:B------:R4:W-:Y:S01]  /*e6e0*/  @!P2 STG.E.U8 desc[UR12][R8.64+0x29], R45 ;  /* 0x0000292d0800a986 */ /* 0x0009e2000c10110c */
[----:B-1----:R-:W-:Y:S01]  /*e6f0*/  @!P6 IMAD.MOV.U32 R10, RZ, RZ, R158 ;  /* 0x000000ffff0ae224 */ /* 0x002fe200078e009e */
[----:B------:R-:W-:Y:S01]  /*e700*/  F2FP.SATFINITE.E4M3.F32.PACK_AB_MERGE_C R7, RZ, R46, RZ ;  /* 0x0000002eff07723e */ /* 0x000fe200048070ff */
[----:B------:R-:W-:-:S04]  /*e710*/  @!P6 IMAD.MOV.U32 R11, RZ, RZ, R161 ;  /* 0x000000ffff0be224 */ /* 0x000fc800078e00a1 */
[----:B------:R-:W1:Y:S01]  /*e720*/  @!P1 LDC.64 R24, c[0x0][0x650] ;  /* 0x00019400ff189b82 */ /* 0x000e620000000a00 */
[----:B------:R-:W-:-:S04]  /*e730*/  @!P6 IMAD.WIDE.U32 R10, R156, 0xc0, R10 ;  /* 0x000000c09c0ae825 */ /* 0x000fc800078e000a */
[----:B----4-:R-:W-:Y:S01]  /*e740*/  @!P5 IMAD.MOV.U32 R8, RZ, RZ, R158 ;  /* 0x000000ffff08d224 */ /* 0x010fe200078e009e */
[----:B0-----:R-:W-:Y:S01]  /*e750*/  @!P6 IADD3 R12, P2, R10, R12, RZ ;  /* 0x0000000c0a0ce210 */ /* 0x001fe20007f5e0ff */
[----:B------:R-:W-:Y:S02]  /*e760*/  @!P5 IMAD.MOV.U32 R9, RZ, RZ, R161 ;  /* 0x000000ffff09d224 */ /* 0x000fe400078e00a1 */
[----:B------:R-:W-:Y:S01]  /*e770*/  @!P5 IMAD.WIDE.U32 R14, R156, 0xc0, R8 ;  /* 0x000000c09c0ed825 */ /* 0x000fe200078e0008 */
[----:B------:R-:W-:Y:S09]  /*e780*/  @P3 BRA `(.L_x_84) ;  /* 0x0000000000203947 */ /* 0x000ff20003800000 */
        /* <DEDUP_REMOVED lines=8> */
.L_x_84:
[----:B------:R-:W-:Y:S05]  /*e810*/  BSYNC B0 ;  /* 0x0000000000007941 */ /* 0x000fea0003800000 */
.L_x_83:
[----:B------:R-:W-:Y:S01]  /*e820*/  ISETP.LT.OR P3, PT, R3, 0x2a, !P0 ;  /* 0x0000002a0300780c */ /* 0x000fe20004761670 */
[-C--:B------:R-:W-:Y:S01]  /*e830*/  FMUL R48, R48, R2.reuse ;  /* 0x0000000230307220 */ /* 0x080fe20000400000 */
[-C--:B------:R-:W-:Y:S01]  /*e840*/  FMUL R47, R47, R2.reuse ;  /* 0x000000022f2f7220 */ /* 0x080fe20000400000 */
[----:B------:R-:W-:Y:S01]  /*e850*/  BSSY B0, `(.L_x_85) ;  /* 0x0000010000007945 */ /* 0x000fe20003800000 */
[----:B------:R-:W-:Y:S01]  /*e860*/  @!P6 IADD3.X R13, R13, R11, R0, P2, !PT ;  /* 0x0000000b0d0de210 */ /* 0x000fe200017fe400 */
[----:B------:R-:W-:Y:S01]  /*e870*/  FMUL R49, R49, R2 ;  /* 0x0000000231317220 */ /* 0x000fe20000400000 */
[----:B--2---:R-:W-:Y:S01]  /*e880*/  @!P5 IADD3 R10, P2, R14, R18, RZ ;  /* 0x000000120e0ad210 */ /* 0x004fe20007f5e0ff */
[----:B------:R-:W-:Y:S01]  /*e890*/  @!P5 IMAD R0, R157, 0xc0, RZ ;  /* 0x000000c09d00d824 */ /* 0x000fe200078e02ff */
[----:B0-----:R-:W-:Y:S02]  /*e8a0*/  F2FP.SATFINITE.E4M3.F32.PACK_AB_MERGE_C R7, RZ, R48, RZ ;  /* 0x00000030ff07723e */ /* 0x001fe400048070ff */
[----:B------:R-:W-:-:S03]  /*e8b0*/  F2FP.SATFINITE.E4M3.F32.PACK_AB_MERGE_C R47, RZ, R47, RZ ;  /* 0x0000002fff2f723e */ /* 0x000fc600048070ff */
        /* <DEDUP_REMOVED lines=9> */
.L_x_86:
[----:B------:R-:W-:Y:S05]  /*e950*/  BSYNC B0 ;  /* 0x0000000000007941 */ /* 0x000fea0003800000 */
.L_x_85:
[----:B------:R2:W-:Y:S01]  /*e960*/  @!P6 STG.E.U8 desc[UR12][R12.64+0x30], R7 ;  /* 0x000030070c00e986 */ /* 0x0005e2000c10110c */
[----:B------:R-:W-:Y:S01]  /*e970*/  ISETP.LT.OR P6, PT, R3, 0x31, !P0 ;  /* 0x000000310300780c */ /* 0x000fe200047c1670 */
[----:B------:R-:W-:Y:S01]  /*e980*/  FMUL R50, R50, R2 ;  /* 0x0000000232327220 */ /* 0x000fe20000400000 */
[----:B------:R-:W-:Y:S01]  /*e990*/  @!P5 IADD3.X R11, R19, R15, R0, P2, !PT ;  /* 0x0000000f130bd210 */ /* 0x000fe200017fe400 */
[----:B0-----:R-:W-:Y:S01]  /*e9a0*/  @!P4 IMAD.MOV.U32 R8, RZ, RZ, R158 ;  /* 0x000000ffff08c224 */ /* 0x001fe200078e009e */
[----:B------:R-:W-:Y:S01]  /*e9b0*/  F2FP.SATFINITE.E4M3.F32.PACK_AB_MERGE_C R49, RZ, R49, RZ ;  /* 0x00000031ff31723e */ /* 0x000fe200048070ff */
[----:B------:R-:W-:Y:S01]  /*e9c0*/  @!P4 IMAD.MOV.U32 R9, RZ, RZ, R161 ;  /* 0x000000ffff09c224 */ /* 0x000fe200078e00a1 */
[----:B------:R-:W-:Y:S01]  /*e9d0*/  BSSY B0, `(.L_x_87) ;  /* 0x0000013000007945 */ /* 0x000fe20003800000 */
[C---:B------:R-:W-:Y:S02]  /*e9e0*/  ISETP.LT.OR P3, PT, R3.reuse, 0x32, !P0 ;  /* 0x000000320300780c */ /* 0x040fe40004761670 */
[----:B------:R0:W-:Y:S01]  /*e9f0*/  @!P5 STG.E.U8 desc[UR12][R10.64+0x31], R49 ;  /* 0x000031310a00d986 */ /* 0x0001e2000c10110c */
[C---:B------:R-:W-:Y:S01]  /*ea00*/  ISETP.LT.OR P2, PT, R3.reuse, 0x39, !P0 ;  /* 0x000000390300780c */ /* 0x040fe20004741670 */
[----:B--2---:R-:W-:Y:S01]  /*ea10*/  @!P4 IMAD.WIDE.U32 R12, R156, 0xc0, R8 ;  /* 0x000000c09c0cc825 */ /* 0x004fe200078e0008 */
[----:B------:R-:W-:-:S02]  /*ea20*/  ISETP.LT.OR P0, PT, R3, 0x3a, !P0 ;  /* 0x0000003a0300780c */ /* 0x000fc40004701670 */
[----:B------:R-:W-:Y:S01]  /*ea30*/  F2FP.SATFINITE.E4M3.F32.PACK_AB_MERGE_C R3, RZ, R50, RZ ;  /* 0x00000032ff03723e */ /* 0x000fe200048070ff */
[----:B0-----:R-:W-:Y:S02]  /*ea40*/  @!P1 IMAD.MOV.U32 R10, RZ, RZ, R158 ;  /* 0x000000ffff0a9224 */ /* 0x001fe400078e009e */
        /* <DEDUP_REMOVED lines=11> */
.L_x_88:
[----:B------:R-:W-:Y:S05]  /*eb00*/  BSYNC B0 ;  /* 0x0000000000007941 */ /* 0x000fea0003800000 */
.L_x_87:
[----:B------:R-:W-:Y:S01]  /*eb10*/  FMUL R51, R51, R2 ;  /* 0x0000000233337220 */ /* 0x000fe20000400000 */
[----:B------:R-:W-:Y:S01]  /*eb20*/  BSSY B0, `(.L_x_89) ;  /* 0x0000011000007945 */ /* 0x000fe20003800000 */
[----:B---3--:R-:W-:Y:S01]  /*eb30*/  @!P4 IADD3 R10, P5, R12, R22, RZ ;  /* 0x000000160c0ac210 */ /* 0x008fe20007fbe0ff */
[----:B------:R-:W-:Y:S01]  /*eb40*/  FMUL R52, R52, R2 ;  /* 0x0000000234347220 */ /* 0x000fe20000400000 */
[----:B-1----:R-:W-:Y:S01]  /*eb50*/  @!P1 IADD3 R16, P6, R14, R24, RZ ;  /* 0x000000180e109210 */ /* 0x002fe20007fde0ff */
[----:B------:R-:W-:Y:S01]  /*eb60*/  FMUL R53, R53, R2 ;  /* 0x0000000235357220 */ /* 0x000fe20000400000 */
[C---:B------:R-:W-:Y:S01]  /*eb70*/  @!P4 IMAD R0, R157.reuse, 0xc0, RZ ;  /* 0x000000c09d00c824 */ /* 0x040fe200078e02ff */
[----:B------:R-:W-:Y:S01]  /*eb80*/  F2FP.SATFINITE.E4M3.F32.PACK_AB_MERGE_C R51, RZ, R51, RZ ;  /* 0x00000033ff33723e */ /* 0x000fe200048070ff */
[----:B------:R-:W-:Y:S01]  /*eb90*/  @!P1 IMAD R4, R157, 0xc0, RZ ;  /* 0x000000c09d049824 */ /* 0x000fe200078e02ff */
[----:B------:R-:W-:Y:S08]  /*eba0*/  @P3 BRA `(.L_x_90) ;  /* 0x0000000000203947 */ /* 0x000ff00003800000 */
        /* <DEDUP_REMOVED lines=8> */
.L_x_90:
[----:B------:R-:W-:Y:S05]  /*ec30*/  BSYNC B0 ;  /* 0x0000000000007941 */ /* 0x000fea0003800000 */
.L_x_89:
[----:B------:R-:W-:Y:S01]  /*ec40*/  @!P4 IADD3.X R11, R23, R13, R0, P5, !PT ;  /* 0x0000000d170bc210 */ /* 0x000fe20002ffe400 */
[----:B------:R-:W-:Y:S01]  /*ec50*/  FMUL R54, R54, R2 ;  /* 0x0000000236367220 */ /* 0x000fe20000400000 */
[----:B0-----:R-:W-:Y:S01]  /*ec60*/  F2FP.SATFINITE.E4M3.F32.PACK_AB_MERGE_C R3, RZ, R52, RZ ;  /* 0x00000034ff03723e */ /* 0x001fe200048070ff */
[----:B------:R-:W-:Y:S01]  /*ec70*/  BSSY B0, `(.L_x_91) ;  /* 0x000000f000007945 */ /* 0x000fe20003800000 */
[----:B------:R-:W-:Y:S02]  /*ec80*/  @!P1 IADD3.X R17, R25, R15, R4, P6, !PT ;  /* 0x0000000f19119210 */ /* 0x000fe400037fe404 */
[----:B------:R-:W-:Y:S01]  /*ec90*/  F2FP.SATFINITE.E4M3.F32.PACK_AB_MERGE_C R53, RZ, R53, RZ ;  /* 0x00000035ff35723e */ /* 0x000fe200048070ff */
[----:B------:R0:W-:Y:S01]  /*eca0*/  @!P4 STG.E.U8 desc[UR12][R10.64+0x38], R3 ;  /* 0x000038030a00c986 */ /* 0x0001e2000c10110c */
[----:B------:R-:W-:-:S03]  /*ecb0*/  F2FP.SATFINITE.E4M3.F32.PACK_AB_MERGE_C R7, RZ, R54, RZ ;  /* 0x00000036ff07723e */ /* 0x000fc600048070ff */
[----:B------:R0:W-:Y:S01]  /*ecc0*/  @!P1 STG.E.U8 desc[UR12][R16.64+0x39], R53 ;  /* 0x0000393510009986 */ /* 0x0001e2000c10110c */
[----:B------:R-:W-:Y:S05]  /*ecd0*/  @P2 BRA `(.L_x_92) ;  /* 0x0000000000202947 */ /* 0x000fea0003800000 */
[----:B-1----:R-:W-:Y:S01]  /*ece0*/  IADD3 R8, P1, R5, R158, RZ ;  /* 0x0000009e05087210 */ /* 0x002fe20007f3e0ff */
[----:B------:R-:W-:Y:S01]  /*ecf0*/  ULDC.64 UR4, c[0x0][0x650] ;  /* 0x0001940000047ab9 */ /* 0x000fe20000000a00 */
[----:B0-----:R-:W-:-:S03]  /*ed00*/  IMAD R3, R157, 0xc0, RZ ;  /* 0x000000c09d037824 */ /* 0x001fc600078e02ff */
[----:B------:R-:W-:Y:S02]  /*ed10*/  IMAD.X R9, R6, 0x1, R161, P1 ;  /* 0x0000000106097824 */ /* 0x000fe400008e06a1 */
[----:B------:R-:W-:-:S03]  /*ed20*/  IMAD.WIDE.U32 R8, R156, 0xc0, R8 ;  /* 0x000000c09c087825 */ /* 0x000fc600078e0008 */
[----:B------:R-:W-:-:S04]  /*ed30*/  IADD3 R8, P1, R8, UR4, RZ ;  /* 0x0000000408087c10 */ /* 0x000fc8000ff3e0ff */
[----:B------:R-:W-:-:S05]  /*ed40*/  IADD3.X R9, R3, UR5, R9, P1, !PT ;  /* 0x0000000503097c10 */ /* 0x000fca0008ffe409 */
[----:B------:R2:W-:Y:S04]  /*ed50*/  STG.E.U8 desc[UR12][R8.64+0x38], R7 ;  /* 0x0000380708007986 */ /* 0x0005e8000c10110c */
.L_x_92:
[----:B------:R-:W-:Y:S05]  /*ed60*/  BSYNC B0 ;  /* 0x0000000000007941 */ /* 0x000fea0003800000 */
.L_x_91:
[----:B------:R-:W-:Y:S05]  /*ed70*/  @P0 EXIT ;  /* 0x000000000000094d */ /* 0x000fea0003800000 */
[----:B------:R-:W-:Y:S01]  /*ed80*/  IADD3 R158, P0, R5, R158, RZ ;  /* 0x0000009e059e7210 */ /* 0x000fe20007f1e0ff */
[----:B------:R-:W-:Y:S01]  /*ed90*/  ULDC.64 UR4, c[0x0][0x650] ;  /* 0x0001940000047ab9 */ /* 0x000fe20000000a00 */
[----:B------:R-:W-:Y:S01]  /*eda0*/  FMUL R55, R55, R2 ;  /* 0x0000000237377220 */ /* 0x000fe20000400000 */
[----:B------:R-:W-:Y:S02]  /*edb0*/  IMAD R157, R157, 0xc0, RZ ;  /* 0x000000c09d9d7824 */ /* 0x000fe400078e02ff */
[----:B------:R-:W-:Y:S02]  /*edc0*/  IMAD.X R159, R6, 0x1, R161, P0 ;  /* 0x00000001069f7824 */ /* 0x000fe400000e06a1 */
[----:B------:R-:W-:Y:S01]  /*edd0*/  F2FP.SATFINITE.E4M3.F32.PACK_AB_MERGE_C R55, RZ, R55, RZ ;  /* 0x00000037ff37723e */ /* 0x000fe200048070ff */
[----:B------:R-:W-:-:S03]  /*ede0*/  IMAD.WIDE.U32 R158, R156, 0xc0, R158 ;  /* 0x000000c09c9e7825 */ /* 0x000fc600078e009e */
[----:B------:R-:W-:-:S04]  /*edf0*/  IADD3 R2, P0, R158, UR4, RZ ;  /* 0x000000049e027c10 */ /* 0x000fc8000ff1e0ff */
[----:B0-----:R-:W-:-:S05]  /*ee00*/  IADD3.X R3, R157, UR5, R159, P0, !PT ;  /* 0x000000059d037c10 */ /* 0x001fca00087fe49f */
[----:B------:R-:W-:Y:S01]  /*ee10*/  STG.E.U8 desc[UR12][R2.64+0x39], R55 ;  /* 0x0000393702007986 */ /* 0x000fe2000c10110c */
[----:B------:R-:W-:Y:S05]  /*ee20*/  EXIT ;  /* 0x000000000000794d */ /* 0x000fea0003800000 */
.L_x_14:
[----:B------:R-:W-:-:S13]  /*ee30*/  ISETP.NE.AND P0, PT, R6, RZ, PT ;  /* 0x000000ff0600720c */ /* 0x000fda0003f05270 */
[----:B------:R-:W-:Y:S05]  /*ee40*/  @P0 EXIT ;  /* 0x000000000000094d */ /* 0x000fea0003800000 */
[----:B------:R-:W-:-:S13]  /*ee50*/  ELECT P0, URZ, PT ;  /* 0x00000000003f782f */ /* 0x000fda0003800000 */
[----:B------:R-:W-:Y:S05]  /*ee60*/  @!P0 BRA `(.L_x_93) ;  /* 0x00000008000c8947 */ /* 0x000fea0003800000 */
[----:B------:R-:W-:-:S13]  /*ee70*/  ISETP.GE.AND P0, PT, R4, 0x1, PT ;  /* 0x000000010400780c */ /* 0x000fda0003f06270 */
[----:B------:R-:W-:Y:S05]  /*ee80*/  @!P0 BRA `(.L_x_93) ;  /* 0x0000000800048947 */ /* 0x000fea0003800000 */
[----:B------:R-:W0:Y:S01]  /*ee90*/  S2R R3, SR_CgaCtaId ;  /* 0x0000000000037919 */ /* 0x000e220000008800 */
[----:B------:R-:W-:Y:S01]  /*eea0*/  IMAD.SHL.U32 R21, R11, 0x100, RZ ;  /* 0x000001000b157824 */ /* 0x000fe200078e00ff */
[----:B------:R-:W-:Y:S01]  /*eeb0*/  ULDC UR4, c[0x0][0x384] ;  /* 0x0000e10000047ab9 */ /* 0x000fe20000000800 */
[----:B------:R-:W-:Y:S01]  /*eec0*/  LOP3.LUT P0, RZ, R10, 0x1f, RZ, 0xc0, !PT ;  /* 0x0000001f0aff7812 */ /* 0x000fe2000780c0ff */
[----:B------:R-:W-:Y:S01]  /*eed0*/  ULDC UR5, c[0x0][0x388] ;  /* 0x0000e20000057ab9 */ /* 0x000fe20000000800 */
[----:B------:R-:W-:Y:S01]  /*eee0*/  ISETP.NE.AND P1, PT, R12, RZ, PT ;  /* 0x000000ff0c00720c */ /* 0x000fe20003f25270 */
[----:B------:R-:W-:Y:S01]  /*eef0*/  VIADD R22, R4, 0x1 ;  /* 0x0000000104167836 */ /* 0x000fe20000000000 */
[----:B------:R-:W-:Y:S01]  /*ef00*/  ISETP.NE.OR P0, PT, R12, RZ, !P0 ;  /* 0x000000ff0c00720c */ /* 0x000fe20004705670 */
[----:B------:R-:W-:Y:S01]  /*ef10*/  IMAD.MOV.U32 R5, RZ, RZ, 0x1 ;  /* 0x00000001ff057424 */ /* 0x000fe200078e00ff */
[----:B------:R-:W-:Y:S02]  /*ef20*/  LOP3.LUT R20, R8, 0x2, RZ, 0xfc, !PT ;  /* 0x0000000208147812 */ /* 0x000fe400078efcff */
[----:B------:R-:W-:Y:S01]  /*ef30*/  CS2R R6, SRZ ;  /* 0x0000000000067805 */ /* 0x000fe2000001ff00 */
[----:B------:R-:W-:Y:S01]  /*ef40*/  IMAD.MOV.U32 R9, RZ, RZ, RZ ;  /* 0x000000ffff097224 */ /* 0x000fe200078e00ff */
[----:B------:R-:W-:Y:S01]  /*ef50*/  CS2R R10, SRZ ;  /* 0x00000000000a7805 */ /* 0x000fe2000001ff00 */
[----:B0----5:R-:W-:-:S05]  /*ef60*/  IMAD.SHL.U32 R0, R3, 0x20, RZ ;  /* 0x0000002003007824 */ /* 0x021fca00078e00ff */
[----:B------:R-:W-:-:S05]  /*ef70*/  LOP3.LUT R0, R0, 0x20, RZ, 0xc0, !PT ;  /* 0x0000002000007812 */ /* 0x000fca00078ec0ff */
[----:B--2---:R-:W-:Y:S02]  /*ef80*/  IMAD R2, R13, 0x40, R0 ;  /* 0x000000400d027824 */ /* 0x004fe400078e0200 */
[----:B------:R-:W-:Y:S02]  /*ef90*/  IMAD.SHL.U32 R0, R3, 0x400, RZ ;  /* 0x0000040003007824 */ /* 0x000fe400078e00ff */
[----:B------:R-:W-:-:S03]  /*efa0*/  IMAD.HI.U32 R3, R21, UR4, RZ ;  /* 0x0000000415037c27 */ /* 0x000fc6000f8e00ff */
[----:B------:R-:W-:Y:S02]  /*efb0*/  LOP3.LUT R0, R0, 0x400, RZ, 0xc0, !PT ;  /* 0x0000040000007812 */ /* 0x000fe400078ec0ff */
[----:B------:R-:W-:-:S07]  /*efc0*/  SHF.R.U32.HI R3, RZ, UR5, R3 ;  /* 0x00000005ff037c19 */ /* 0x000fce0008011603 */
.L_x_97:
[----:B------:R-:W0:Y:S01]  /*efd0*/  S2R R13, SR_CgaCtaId ;  /* 0x00000000000d7919 */ /* 0x000e220000008800 */
[----:B------:R-:W-:-:S04]  /*efe0*/  MOV R12, 0x400 ;  /* 0x00000400000c7802 */ /* 0x000fc80000000f00 */
[----:B0-----:R-:W-:Y:S02]  /*eff0*/  LEA R18, R13, R12, 0x18 ;  /* 0x0000000c0d127211 */ /* 0x001fe400078ec0ff */
[----:B------:R-:W-:-:S03]  /*f000*/  SHF.L.U32 R12, R5, 0x1f, RZ ;  /* 0x0000001f050c7819 */ /* 0x000fc600000006ff */
[----:B------:R-:W-:-:S07]  /*f010*/  IMAD R19, R7, 0x8, R18 ;  /* 0x0000000807137824 */ /* 0x000fce00078e0212 */
.L_x_94:
[----:B0-----:R0:W1:Y:S02]  /*f020*/  SYNCS.PHASECHK.TRANS64.TRYWAIT P2, [R19+URZ+0x370b0], R12 ;  /* 0x0370b00c130075a7 */ /* 0x001064000804017f */
[----:B-1----:R-:W-:Y:S05]  /*f030*/  @!P2 NANOSLEEP.SYNCS 0x989680 ;  /* 0x009896800000a95d */ /* 0x002fea0003900000 */
[----:B------:R-:W1:Y:S02]  /*f040*/  @!P2 SYNCS.PHASECHK.TRANS64 P2, [R19+URZ+0x370b0], R12 ;  /* 0x0370b00c1300a5a7 */ /* 0x000e64000804007f */
[----:B-1----:R-:W-:Y:S05]  /*f050*/  @!P2 BRA `(.L_x_94) ;  /* 0xfffffffc00f0a947 */ /* 0x002fea000383ffff */
[----:B0-----:R-:W0:Y:S02]  /*f060*/  @!P1 LDC R12, c[0x0][0x580] ;  /* 0x00016000ff0c9b82 */ /* 0x001e240000000800 */
[----:B0-----:R0:W-:Y:S02]  /*f070*/  @!P1 SYNCS.ARRIVE.TRANS64 RZ, [R19+URZ+0x37000], R12 ;  /* 0x0370000c13ff99a7 */ /* 0x0011e4000800003f */
[----:B0-----:R-:W-:-:S04]  /*f080*/  PRMT R12, R20, 0x9910, RZ ;  /* 0x00009910140c7816 */ /* 0x001fc800000000ff */
[----:B------:R-:W-:-:S13]  /*f090*/  ISETP.NE.AND P2, PT, R12, 0x2, PT ;  /* 0x000000020c00780c */ /* 0x000fda0003f45270 */
[----:B------:R-:W-:Y:S05]  /*f0a0*/  @P2 BRA `(.L_x_95) ;  /* 0x0000000000042947 */ /* 0x000fea0003800000 */
[----:B------:R-:W-:Y:S01]  /*f0b0*/  BPT.TRAP 0x1 ;  /* 0x000000040000795c */ /* 0x000fe20000300000 */
.L_x_95:
[----:B------:R-:W-:Y:S05]  /*f0c0*/  @P0 BRA `(.L_x_96) ;  /* 0x0000000000040947 */ /* 0x000fea0003800000 */
[----:B------:R-:W-:Y:S01]  /*f0d0*/  BPT.TRAP 0x1 ;  /* 0x000000040000795c */ /* 0x000fe20000300000 */
.L_x_96:
[----:B------:R-:W0:Y:S01]  /*f0e0*/  LDC R14, c[0x0][0x380] ;  /* 0x0000e000ff0e7b82 */ /* 0x000e220000000800 */
[----:B------:R-:W-:Y:S01]  /*f0f0*/  R2UR UR4, R3 ;  /* 0x00000000030472ca */ /* 0x000fe200000e0000 */
[----:B------:R-:W-:Y:S01]  /*f100*/  ULDC UR14, c[0x0][0x38c] ;  /* 0x0000e300000e7ab9 */ /* 0x000fe20000000800 */
[----:B------:R-:W-:Y:S01]  /*f110*/  R2UR UR13, R21 ;  /* 0x00000000150d72ca */ /* 0x000fe200000e0000 */
[----:B------:R-:W-:Y:S01]  /*f120*/  UISETP.NE.AND UP0, UPT, UR14, 0x1, UPT ;  /* 0x000000010e00788c */ /* 0x000fe2000bf05270 */
[----:B------:R-:W-:Y:S01]  /*f130*/  R2UR UR25, R18 ;  /* 0x00000000121972ca */ /* 0x000fe200000e0000 */
[----:B------:R-:W-:Y:S01]  /*f140*/  ULDC UR24, c[0x0][0x398] ;  /* 0x0000e60000187ab9 */ /* 0x000fe20000000800 */
[----:B------:R-:W-:Y:S01]  /*f150*/  R2UR UR17, R19 ;  /* 0x00000000131172ca */ /* 0x000fe200000e0000 */
[----:B------:R-:W1:Y:S01]  /*f160*/  LDC.64 R12, c[0x0][0x3f8] ;  /* 0x0000fe00ff0c7b82 */ /* 0x000e620000000a00 */
[----:B------:R-:W-:Y:S01]  /*f170*/  R2UR UR18, R10 ;  /* 0x000000000a1272ca */ /* 0x000fe200000e0000 */
[----:B------:R-:W-:Y:S01]  /*f180*/  ULDC UR12, c[0x0][0x3ec] ;  /* 0x0000fb00000c7ab9 */ /* 0x000fe20000000800 */
[----:B------:R-:W-:Y:S01]  /*f190*/  R2UR UR16, R7 ;  /* 0x00000000071072ca */ /* 0x000fe200000e0000 */
[----:B------:R-:W-:Y:S01]  /*f1a0*/  VIADD R22, R22, 0xffffffff ;  /* 0xffffffff16167836 */ /* 0x000fe20000000000 */
[----:B------:R-:W-:Y:S01]  /*f1b0*/  ULDC.64 UR28, c[0x0][0x198] ;  /* 0x00006600001c7ab9 */ /* 0x000fe20000000a00 */
[----:B------:R-:W-:Y:S01]  /*f1c0*/  ULDC.64 UR20, c[0x0][0x3f0] ;  /* 0x0000fc0000147ab9 */ /* 0x000fe20000000a00 */
[----:B------:R-:W-:Y:S01]  /*f1d0*/  @UP0 ULDC.64 UR8, c[0x0][0x390] ;  /* 0x0000e40000080ab9 */ /* 0x000fe20000000a00 */
[----:B------:R-:W1:Y:S01]  /*f1e0*/  LDC.64 R16, c[0x0][0x3d0] ;  /* 0x0000f400ff107b82 */ /* 0x000e620000000a00 */
[----:B------:R-:W-:Y:S01]  /*f1f0*/  ISETP.GT.AND P6, PT, R22, 0x1, PT ;  /* 0x000000011600780c */ /* 0x000fe20003fc4270 */
[----:B------:R-:W-:Y:S01]  /*f200*/  UMOV UR32, 0x30000 ;  /* 0x0003000000207882 */ /* 0x000fe20000000000 */
[----:B------:R-:W-:Y:S01]  /*f210*/  UMOV UR26, 0x0 ;  /* 0x00000000001a7882 */ /* 0x000fe20000000000 */
[----:B------:R-:W-:-:S02]  /*f220*/  UIADD3 UR17, UR17, 0x37000, URZ ;  /* 0x0003700011117890 */ /* 0x000fc4000fffe03f */
[----:B------:R-:W-:Y:S01]  /*f230*/  USHF.L.U32 UR18, UR18, 0x5, URZ ;  /* 0x0000000512127899 */ /* 0x000fe2000800063f */
[----:B0-----:R-:W-:Y:S01]  /*f240*/  ISETP.NE.AND P2, PT, R14, 0x1, PT ;  /* 0x000000010e00780c */ /* 0x001fe20003f45270 */
[----:B------:R-:W0:Y:S01]  /*f250*/  LDC.64 R18, c[0x0][0x3e0] ;  /* 0x0000f800ff127b82 */ /* 0x000e220000000a00 */
[----:B------:R-:W-:Y:S01]  /*f260*/  ULEA UR16, UR16, UR25, 0xd ;  /* 0x0000001910107291 */ /* 0x000fe2000f8e683f */
[----:B------:R-:W-:-:S10]  /*f270*/  UMOV UR27, 0x10000000 ;  /* 0x10000000001b7882 */ /* 0x000fd40000000000 */
[----:B------:R-:W-:Y:S01]  /*f280*/  @P2 IMAD.U32 R15, RZ, RZ, UR4 ;  /* 0x00000004ff0f2e24 */ /* 0x000fe2000f8e00ff */
[----:B------:R-:W-:Y:S01]  /*f290*/  ULDC.64 UR4, c[0x0][0x3c8] ;  /* 0x0000f20000047ab9 */ /* 0x000fe20000000a00 */
[----:B-1----:R-:W-:-:S03]  /*f2a0*/  IMAD R13, R9, R16, R13 ;  /* 0x00000010090d7224 */ /* 0x002fc600078e020d */
[----:B------:R-:W-:Y:S01]  /*f2b0*/  @P2 R2UR UR13, R15 ;  /* 0x000000000f0d22ca */ /* 0x000fe200000e0000 */
[----:B------:R-:W-:Y:S01]  /*f2c0*/  IMAD R12, R11, UR5, R12 ;  /* 0x000000050b0c7c24 */ /* 0x000fe2000f8e020c */
[----:B------:R-:W1:Y:S03]  /*f2d0*/  LDC R15, c[0x0][0x400] ;  /* 0x00010000ff0f7b82 */ /* 0x000e660000000800 */
[----:B------:R-:W-:Y:S02]  /*f2e0*/  IMAD.U32 R13, R13, 0x20, R12 ;  /* 0x000000200d0d7824 */ /* 0x000fe400078e000c */
[----:B------:R-:W-:-:S05]  /*f2f0*/  VIADD R12, R10, 0x1 ;  /* 0x000000010a0c7836 */ /* 0x000fca0000000000 */
[----:B------:R-:W-:Y:S01]  /*f300*/  ISETP.NE.AND P2, PT, R12, UR15, PT ;  /* 0x0000000f0c007c0c */ /* 0x000fe2000bf45270 */
[----:B------:R-:W-:Y:S02]  /*f310*/  UIADD3 UR6, -UR13, URZ, URZ ;  /* 0x0000003f0d067290 */ /* 0x000fe4000fffe13f */
[----:B------:R-:W-:-:S04]  /*f320*/  UMOV UR5, UR13 ;  /* 0x0000000d00057c82 */ /* 0x000fc80008000000 */
[----:B------:R-:W-:Y:S01]  /*f330*/  IMAD R14, R14, UR6, R21 ;  /* 0x000000060e0e7c24 */ /* 0x000fe2000f8e0215 */
[----:B------:R-:W-:Y:S02]  /*f340*/  UIMAD.WIDE.U32 UR6, UR13, UR8, URZ ;  /* 0x000000080d0672a5 */ /* 0x000fe4000f8e003f */
[----:B------:R-:W-:Y:S02]  /*f350*/  UIADD3 UR6, UP1, UR28, 0xf0, URZ ;  /* 0x000000f01c067890 */ /* 0x000fe4000ff3e03f */
[----:B------:R-:W-:Y:S01]  /*f360*/  @UP0 USHF.R.U32.HI UR5, URZ, UR9, UR7 ;  /* 0x000000093f050299 */ /* 0x000fe20008011607 */
[----:B------:R-:W-:Y:S01]  /*f370*/  R2UR UR19, R14 ;  /* 0x000000000e1372ca */ /* 0x000fe200000e0000 */
[----:B------:R-:W-:Y:S01]  /*f380*/  UISETP.NE.AND UP0, UPT, UR24, 0x1, UPT ;  /* 0x000000011800788c */ /* 0x000fe2000bf05270 */
[----:B-1----:R-:W-:Y:S01]  /*f390*/  IMAD R10, R6, R17, R15 ;  /* 0x00000011060a7224 */ /* 0x002fe200078e020f */
[----:B------:R-:W-:Y:S01]  /*f3a0*/  ULDC.64 UR8, c[0x0][0x3c0] ;  /* 0x0000f00000087ab9 */ /* 0x000fe20000000a00 */
[----:B------:R-:W-:Y:S01]  /*f3b0*/  VIADD R15, R11, 0x1 ;  /* 0x000000010b0f7836 */ /* 0x000fe20000000000 */
[----:B------:R-:W-:Y:S01]  /*f3c0*/  UIADD3 UR7, -UR5, URZ, URZ ;  /* 0x0000003f05077290 */ /* 0x000fe2000fffe13f */
[----:B------:R-:W-:Y:S01]  /*f3d0*/  @P2 IMAD.MOV R15, RZ, RZ, R11 ;  /* 0x000000ffff0f2224 */ /* 0x000fe200078e020b */
[----:B------:R-:W-:Y:S01]  /*f3e0*/  UMOV UR22, UR5 ;  /* 0x0000000500167c82 */ /* 0x000fe20008000000 */
[----:B------:R-:W-:Y:S01]  /*f3f0*/  IMAD.U32 R10, R10, 0x400, R13 ;  /* 0x000004000a0a7824 */ /* 0x000fe200078e000d */
[----:B------:R-:W-:Y:S01]  /*f400*/  UIMAD UR7, UR14, UR7, UR13 ;  /* 0x000000070e0772a4 */ /* 0x000fe2000f8e020d */
[----:B------:R-:W-:Y:S01]  /*f410*/  IMAD R13, R7, 0x800, R0 ;  /* 0x00000800070d7824 */ /* 0x000fe200078e0200 */
[----:B0-----:R-:W-:Y:S01]  /*f420*/  ISETP.NE.AND P3, PT, R15, R18, PT ;  /* 0x000000120f00720c */ /* 0x001fe20003f65270 */
[----:B------:R-:W-:Y:S01]  /*f430*/  @UP0 ULDC UR10, c[0x0][0x39c] ;  /* 0x0000e700000a0ab9 */ /* 0x000fe20000000800 */
[----:B------:R-:W-:Y:S01]  /*f440*/  @UP0 ULDC UR31, c[0x0][0x3a0] ;  /* 0x0000e800001f0ab9 */ /* 0x000fe20000000800 */
[----:B------:R-:W-:Y:S01]  /*f450*/  UIMAD.WIDE.U32 UR10, UR5, UR10, URZ ;  /* 0x0000000a050a72a5 */ /* 0x000fe2000f8e003f */
[----:B------:R-:W-:Y:S01]  /*f460*/  R2UR UR30, R10 ;  /* 0x000000000a1e72ca */ /* 0x000fe200000e0000 */
[----:B------:R-:W-:Y:S01]  /*f470*/  VIADD R14, R9, 0x1 ;  /* 0x00000001090e7836 */ /* 0x000fe20000000000 */
[----:B------:R-:W-:Y:S01]  /*f480*/  R2UR UR23, R13 ;  /* 0x000000000d1772ca */ /* 0x000fe200000e0000 */
[----:B------:R-:W-:Y:S01]  /*f490*/  @UP0 USHF.R.U32.HI UR22, URZ, UR31, UR11 ;  /* 0x0000001f3f160299 */ /* 0x000fe2000801160b */
[----:B------:R-:W-:Y:S01]  /*f4a0*/  R2UR UR13, R9 ;  /* 0x00000000090d72ca */ /* 0x000fe200000e0000 */
[----:B------:R-:W-:Y:S01]  /*f4b0*/  UIMAD UR19, UR19, UR8, UR12 ;  /* 0x00000008131372a4 */ /* 0x000fe2000f8e020c */
[----:B------:R-:W-:Y:S01]  /*f4c0*/  R2UR UR12, R11 ;  /* 0x000000000b0c72ca */ /* 0x000fe200000e0000 */
[----:B------:R-:W-:Y:S01]  /*f4d0*/  UIADD3 UR8, -UR22, URZ, URZ ;  /* 0x0000003f16087290 */ /* 0x000fe2000fffe13f */
[----:B------:R-:W-:Y:S01]  /*f4e0*/  R2UR UR11, R2 ;  /* 0x00000000020b72ca */ /* 0x000fe200000e0000 */
[----:B------:R-:W-:Y:S01]  /*f4f0*/  @P3 IMAD.MOV R14, RZ, RZ, R9 ;  /* 0x000000ffff0e3224 */ /* 0x000fe200078e0209 */
[----:B------:R-:W-:Y:S01]  /*f500*/  UIADD3 UR28, UP2, UR28, 0x270, URZ ;  /* 0x000002701c1c7890 */ /* 0x000fe2000ff5e03f */
[----:B------:R-:W-:Y:S01]  /*f510*/  R2UR UR14, R6 ;  /* 0x00000000060e72ca */ /* 0x000fe200000e0000 */
[----:B------:R-:W-:Y:S01]  /*f520*/  UIMAD UR5, UR24, UR8, UR5 ;  /* 0x00000008180572a4 */ /* 0x000fe2000f8e0205 */
[----:B------:R-:W-:Y:S01]  /*f530*/  VIADD R7, R7, 0x1 ;  /* 0x0000000107077836 */ /* 0x000fe20000000000 */
[----:B------:R-:W-:Y:S01]  /*f540*/  ISETP.NE.AND P4, PT, R14, R19, PT ;  /* 0x000000130e00720c */ /* 0x000fe20003f85270 */
[----:B------:R-:W-:Y:S01]  /*f550*/  UIMAD UR20, UR7, UR9, UR20 ;  /* 0x00000009071472a4 */ /* 0x000fe2000f8e0214 */
[----:B------:R-:W-:Y:S01]  /*f560*/  VIADD R13, R6, 0x1 ;  /* 0x00000001060d7836 */ /* 0x000fe20000000000 */
[----:B------:R-:W-:Y:S01]  /*f570*/  UIMAD UR21, UR5, UR4, UR21 ;  /* 0x00000004051572a4 */ /* 0x000fe2000f8e0215 */
[----:B------:R-:W-:Y:S01]  /*f580*/  ISETP.NE.AND P5, PT, R7, 0x16, PT ;  /* 0x000000160700780c */ /* 0x000fe20003fa5270 */
[----:B------:R-:W-:Y:S01]  /*f590*/  UIADD3.X UR7, URZ, UR29, URZ, UP1, !UPT ;  /* 0x0000001d3f077290 */ /* 0x000fe20008ffe43f */
[----:B------:R-:W-:Y:S01]  /*f5a0*/  SEL R11, R15, RZ, P3 ;  /* 0x000000ff0f0b7207 */ /* 0x000fe20001800000 */
[----:B------:R-:W-:Y:S01]  /*f5b0*/  UPRMT UR4, UR30, 0x5410, URZ ;  /* 0x000054101e047896 */ /* 0x000fe2000800003f */
[----:B------:R-:W-:Y:S01]  /*f5c0*/  SEL R10, RZ, 0x1, P5 ;  /* 0x00000001ff0a7807 */ /* 0x000fe20002800000 */
[----:B------:R-:W-:Y:S01]  /*f5d0*/  UIADD3 UR8, UR25, 0x2c000, UR23 ;  /* 0x0002c00019087890 */ /* 0x000fe2000fffe017 */
[----:B------:R-:W-:Y:S01]  /*f5e0*/  SEL R7, R7, RZ, P5 ;  /* 0x000000ff07077207 */ /* 0x000fe20002800000 */
[----:B------:R-:W-:Y:S01]  /*f5f0*/  UIADD3.X UR29, URZ, UR29, URZ, UP2, !UPT ;  /* 0x0000001d3f1d7290 */ /* 0x000fe200097fe43f */
[----:B------:R-:W-:Y:S01]  /*f600*/  LOP3.LUT R5, R5, R10, RZ, 0x3c, !PT ;  /* 0x0000000a05057212 */ /* 0x000fe200078e3cff */
[----:B------:R-:W-:Y:S01]  /*f610*/  UMOV UR9, UR17 ;  /* 0x0000001100097c82 */ /* 0x000fe20008000000 */
[----:B------:R-:W-:Y:S01]  /*f620*/  UMOV UR10, UR18 ;  /* 0x00000012000a7c82 */ /* 0x000fe20008000000 */
[----:B------:R-:W-:Y:S01]  /*f630*/  @P4 IMAD.MOV R13, RZ, RZ, R6 ;  /* 0x000000ffff0d4224 */ /* 0x000fe200078e0206 */
[----:B------:R0:W-:Y:S01]  /*f640*/  UTMALDG.5D.IM2COL [UR16], [UR6], UR4 ;  /* 0x00000010060073b4 */ /* 0x0001e20008060004 */
[----:B------:R-:W-:-:S02]  /*f650*/  SEL R10, R12, RZ, P2 ;  /* 0x000000ff0c0a7207 */ /* 0x000fc40001000000 */
[----:B------:R-:W-:Y:S01]  /*f660*/  SEL R9, R14, RZ, P4 ;  /* 0x000000ff0e097207 */ /* 0x000fe20002000000 */
[----:B------:R-:W-:Y:S01]  /*f670*/  IMAD.MOV.U32 R6, RZ, RZ, R13 ;  /* 0x000000ffff067224 */ /* 0x000fe200078e000d */
[----:B------:R0:W-:Y:S02]  /*f680*/  UTMALDG.5D.MULTICAST [UR8], [UR28], UR32, desc[UR26] ;  /* 0x00001a081c0073b4 */ /* 0x0001e40008021820 */
[----:B0-----:R-:W-:Y:S05]  /*f690*/  @P6 BRA `(.L_x_97) ;  /* 0xfffffff8004c6947 */ /* 0x001fea000383ffff */
.L_x_93:
[----:B------:R-:W-:Y:S01]  /*f6a0*/  ISETP.GE.U32.AND P2, PT, R4, 0x16, PT ;  /* 0x000000160400780c */ /* 0x000fe20003f46070 */
[----:B------:R-:W-:Y:S05]  /*f6b0*/  WARPSYNC.ALL ;  /* 0x0000000000007948 */ /* 0x000fea0003800000 */
[----:B------:R-:W-:-:S07]  /*f6c0*/  ELECT P1, URZ, PT ;  /* 0x00000000003f782f */ /* 0x000fce0003820000 */
[----:B--2--5:R-:W-:-:S05]  /*f6d0*/  @P2 IMAD.WIDE.U32 R2, R4, -0x45d1745d, RZ ;  /* 0xba2e8ba304022825 */ /* 0x024fca00078e00ff */
[----:B------:R-:W-:-:S04]  /*f6e0*/  @P2 SHF.R.U32.HI R0, RZ, 0x4, R3 ;  /* 0x00000004ff002819 */ /* 0x000fc80000011603 */
[----:B------:R-:W-:-:S04]  /*f6f0*/  @P2 LOP3.LUT R0, R0, 0x1, RZ, 0xc0, !PT ;  /* 0x0000000100002812 */ /* 0x000fc800078ec0ff */
[----:B------:R-:W-:Y:S01]  /*f700*/  @P2 ISETP.NE.U32.AND P0, PT, R0, 0x1, PT ;  /* 0x000000010000280c */ /* 0x000fe20003f05070 */
[----:B------:R-:W-:-:S12]  /*f710*/  @!P1 EXIT ;  /* 0x000000000000994d */ /* 0x000fd80003800000 */
[----:B------:R-:W-:Y:S01]  /*f720*/  LOP3.LUT R8, R8, 0x2, RZ, 0xfc, !PT ;  /* 0x0000000208087812 */ /* 0x000fe200078efcff */
[----:B------:R-:W-:Y:S01]  /*f730*/  IMAD.MOV.U32 R0, RZ, RZ, 0x1 ;  /* 0x00000001ff007424 */ /* 0x000fe200078e00ff */
[----:B------:R-:W-:Y:S02]  /*f740*/  @P2 ISETP.NE.U32.AND.EX P0, PT, RZ, RZ, PT, P0 ;  /* 0x000000ffff00220c */ /* 0x000fe40003f05100 */
[----:B------:R-:W-:Y:S02]  /*f750*/  ISETP.NE.AND P1, PT, R8, 0x3, PT ;  /* 0x000000030800780c */ /* 0x000fe40003f25270 */
[----:B------:R-:W-:-:S11]  /*f760*/  @P2 SEL R0, RZ, 0x1, !P0 ;  /* 0x00000001ff002807 */ /* 0x000fd60004000000 */
[----:B------:R-:W-:Y:S05]  /*f770*/  @!P1 BRA `(.L_x_98) ;  /* 0x0000000000049947 */ /* 0x000fea0003800000 */
[----:B------:R-:W-:Y:S01]  /*f780*/  BPT.TRAP 0x1 ;  /* 0x000000040000795c */ /* 0x000fe20000300000 */
.L_x_98:
[----:B------:R-:W0:Y:S01]  /*f790*/  S2R R5, SR_CgaCtaId ;  /* 0x0000000000057919 */ /* 0x000e220000008800 */
[----:B------:R-:W-:Y:S01]  /*f7a0*/  IMAD.WIDE.U32 R2, R4, -0x45d1745d, RZ ;  /* 0xba2e8ba304027825 */ /* 0x000fe200078e00ff */
[----:B------:R-:W-:-:S04]  /*f7b0*/  MOV R2, 0x400 ;  /* 0x0000040000027802 */ /* 0x000fc80000000f00 */
[----:B------:R-:W-:-:S05]  /*f7c0*/  SHF.R.U32.HI R3, RZ, 0x4, R3 ;  /* 0x00000004ff037819 */ /* 0x000fca0000011603 */
[----:B------:R-:W-:Y:S01]  /*f7d0*/  IMAD R4, R3, -0x16, R4 ;  /* 0xffffffea03047824 */ /* 0x000fe200078e0204 */
[----:B0-----:R-:W-:Y:S02]  /*f7e0*/  LEA R2, R5, R2, 0x18 ;  /* 0x0000000205027211 */ /* 0x001fe400078ec0ff */
[----:B------:R-:W-:-:S03]  /*f7f0*/  SHF.L.U32 R5, R0, 0x1f, RZ ;  /* 0x0000001f00057819 */ /* 0x000fc600000006ff */
[----:B------:R-:W-:-:S04]  /*f800*/  VIADD R3, R2, 0x370b0 ;  /* 0x000370b002037836 */ /* 0x000fc80000000000 */
[----:B------:R-:W-:-:S07]  /*f810*/  IMAD R2, R4, 0x8, R3 ;  /* 0x0000000804027824 */ /* 0x000fce00078e0203 */
.L_x_99:
[----:B0-----:R0:W1:Y:S02]  /*f820*/  SYNCS.PHASECHK.TRANS64.TRYWAIT P0, [R2+URZ], R5 ;  /* 0x00000005020075a7 */ /* 0x001064000800017f */
[----:B-1----:R-:W-:Y:S05]  /*f830*/  @!P0 NANOSLEEP.SYNCS 0x989680 ;  /* 0x009896800000895d */ /* 0x002fea0003900000 */
[----:B------:R-:W1:Y:S02]  /*f840*/  @!P0 SYNCS.PHASECHK.TRANS64 P0, [R2+URZ], R5 ;  /* 0x00000005020085a7 */ /* 0x000e64000800007f */
[----:B-1----:R-:W-:Y:S05]  /*f850*/  @!P0 BRA `(.L_x_99) ;  /* 0xfffffffc00f08947 */ /* 0x002fea000383ffff */
[----:B------:R-:W-:-:S05]  /*f860*/  VIADD R4, R4, 0x1 ;  /* 0x0000000104047836 */ /* 0x000fca0000000000 */
[----:B------:R-:W-:-:S04]  /*f870*/  ISETP.NE.AND P0, PT, R4, 0x16, PT ;  /* 0x000000160400780c */ /* 0x000fc80003f05270 */
[----:B0-----:R-:W-:Y:S02]  /*f880*/  SEL R5, RZ, 0x1, P0 ;  /* 0x00000001ff057807 */ /* 0x001fe40000000000 */
[----:B------:R-:W-:Y:S02]  /*f890*/  SEL R4, R4, RZ, P0 ;  /* 0x000000ff04047207 */ /* 0x000fe40000000000 */
[----:B------:R-:W-:-:S03]  /*f8a0*/  LOP3.LUT R7, R0, R5, RZ, 0x3c, !PT ;  /* 0x0000000500077212 */ /* 0x000fc600078e3cff */
[----:B------:R-:W-:Y:S01]  /*f8b0*/  IMAD R0, R4, 0x8, R3 ;  /* 0x0000000804007824 */ /* 0x000fe200078e0203 */
[----:B------:R-:W-:-:S07]  /*f8c0*/  SHF.L.U32 R5, R7, 0x1f, RZ ;  /* 0x0000001f07057819 */ /* 0x000fce00000006ff */
.L_x_100:
        /* <DEDUP_REMOVED lines=11> */
.L_x_101:
        /* <DEDUP_REMOVED lines=11> */
.L_x_102:
        /* <DEDUP_REMOVED lines=11> */
.L_x_103:
        /* <DEDUP_REMOVED lines=11> */
.L_x_104:
        /* <DEDUP_REMOVED lines=11> */
.L_x_105:
        /* <DEDUP_REMOVED lines=11> */
.L_x_106:
        /* <DEDUP_REMOVED lines=11> */
.L_x_107:
        /* <DEDUP_REMOVED lines=11> */
.L_x_108:
        /* <DEDUP_REMOVED lines=11> */
.L_x_109:
        /* <DEDUP_REMOVED lines=11> */
.L_x_110:
        /* <DEDUP_REMOVED lines=11> */
.L_x_111:
        /* <DEDUP_REMOVED lines=11> */
.L_x_112:
        /* <DEDUP_REMOVED lines=11> */
.L_x_113:
        /* <DEDUP_REMOVED lines=11> */
.L_x_114:
        /* <DEDUP_REMOVED lines=11> */
.L_x_115:
        /* <DEDUP_REMOVED lines=11> */
.L_x_116:
        /* <DEDUP_REMOVED lines=11> */
.L_x_117:
        /* <DEDUP_REMOVED lines=11> */
.L_x_118:
        /* <DEDUP_REMOVED lines=11> */
.L_x_119:
        /* <DEDUP_REMOVED lines=11> */
.L_x_120:
[----:B0-----:R0:W1:Y:S02]  /*10690*/  SYNCS.PHASECHK.TRANS64.TRYWAIT P0, [R4+URZ], R3 ;  /* 0x00000003040075a7 */ /* 0x001064000800017f */
[----:B-1----:R-:W-:Y:S05]  /*106a0*/  @!P0 NANOSLEEP.SYNCS 0x989680 ;  /* 0x009896800000895d */ /* 0x002fea0003900000 */
[----:B------:R-:W1:Y:S02]  /*106b0*/  @!P0 SYNCS.PHASECHK.TRANS64 P0, [R4+URZ], R3 ;  /* 0x00000003040085a7 */ /* 0x000e64000800007f */
[----:B-1----:R-:W-:Y:S05]  /*106c0*/  @P0 EXIT ;  /* 0x000000000000094d */ /* 0x002fea0003800000 */
[----:B------:R-:W-:Y:S05]  /*106d0*/  BRA `(.L_x_120) ;  /* 0xfffffffc00ec7947 */ /* 0x000fea000383ffff */
.L_x_121:
[----:B------:R-:W-:-:S00]  /*106e0*/  BRA `(.L_x_121) ;  /* 0xfffffffc00fc7947 */ /* 0x000fc0000383ffff */
[----:B------:R-:W-:-:S00]  /*106f0*/  NOP ;  /* 0x0000000000007918 */ /* 0x000fc00000000000 */
        /* <DEDUP_REMOVED lines=8> */
.L_x_122:


//--------------------- .nv.shared._ZN7cutlass13device_kernelINS_4conv6kernel13ConvUniversalINS1_16ConvProblemShapeILNS1_8OperatorE0ELi3EEENS1_10collective14CollectiveConvINS1_46MainloopSm90TmaGmmaWarpSpecializedImplicitGemmILS5_0ELi22ELi3EN4cute5tupleIJNSA_1CILi2EEENSC_ILi1EEESE_EEENS1_36KernelImplicitTmaWarpSpecializedSm90ELi1EEENSB_IJNSC_ILi256EEENSC_ILi64EEENSB_IJNSC_ILi32EEEEEEEEENS_12float_e4m3_tESN_NSA_8TiledMMAINSA_8MMA_AtomIJNSA_4SM904GMMA30MMA_64x64x32_F32E4M3E4M3_SS_TNILNSR_7ScaleInE1ELST_1EEEEEENSA_6LayoutINSB_IJSE_SE_SE_EEENSB_IJNSC_ILi0EEESY_SY_EEEEENSB_IJNSA_10UnderscoreES11_S11_EEEEENS7_6detail26Sm90ImplicitGemmTileTraitsINSA_20SM90_TMA_LOAD_IM2COLENSA_14ComposedLayoutINSA_7SwizzleILi1ELi4ELi3EEENSA_18smem_ptr_flag_bitsILi8EEENSW_INSB_IJNSB_IJNSC_ILi8EEESK_EEENSB_IJSK_SE_EEENSB_IJSE_NSC_ILi22EEEEEEEEENSB_IJNSB_IJSK_SI_EEENSB_IJSE_SY_EEENSB_IJSY_NSC_ILi8192EEEEEEEEEEEEEvEENS15_INSA_23SM90_TMA_LOAD_MULTICASTENS17_IS19_S1B_NSW_INSB_IJNSB_IJS1C_S1C_EEES1E_S1G_EEENSB_IJS1I_S1J_NSB_IJSY_NSC_ILi2048EEEEEEEEEEEEEvEEEENS_8epilogue10collective6detail29Sm90TmaWarpSpecializedAdapterINS21_15DefaultEpilogueISN_NSB_IJNSB_IJllllEEESE_SY_EEES26_NS20_6thread17LinearCombinationISN_Li1EffLNS27_9ScaleType4KindE0ELNS_15FloatRoundStyleE2ESN_EENS_4gemm15EpilogueDefaultEEEEEvvEEEEvNT_6ParamsE --------------------------
	.section	.nv.shared._ZN7cutlass13device_kernelINS_4conv6kernel13ConvUniversalINS1_16ConvProblemShapeILNS1_8OperatorE0ELi3EEENS1_10collective14CollectiveConvINS1_46MainloopSm90TmaGmmaWarpSpecializedImplicitGemmILS5_0ELi22ELi3EN4cute5tupleIJNSA_1CILi2EEENSC_ILi1EEESE_EEENS1_36KernelImplicitTmaWarpSpecializedSm90ELi1EEENSB_IJNSC_ILi256EEENSC_ILi64EEENSB_IJNSC_ILi32EEEEEEEEENS_12float_e4m3_tESN_NSA_8TiledMMAINSA_8MMA_AtomIJNSA_4SM904GMMA30MMA_64x64x32_F32E4M3E4M3_SS_TNILNSR_7ScaleInE1ELST_1EEEEEENSA_6LayoutINSB_IJSE_SE_SE_EEENSB_IJNSC_ILi0EEESY_SY_EEEEENSB_IJNSA_10UnderscoreES11_S11_EEEEENS7_6detail26Sm90ImplicitGemmTileTraitsINSA_20SM90_TMA_LOAD_IM2COLENSA_14ComposedLayoutINSA_7SwizzleILi1ELi4ELi3EEENSA_18smem_ptr_flag_bitsILi8EEENSW_INSB_IJNSB_IJNSC_ILi8EEESK_EEENSB_IJSK_SE_EEENSB_IJSE_NSC_ILi22EEEEEEEEENSB_IJNSB_IJSK_SI_EEENSB_IJSE_SY_EEENSB_IJSY_NSC_ILi8192EEEEEEEEEEEEEvEENS15_INSA_23SM90_TMA_LOAD_MULTICASTENS17_IS19_S1B_NSW_INSB_IJNSB_IJS1C_S1C_EEES1E_S1G_EEENSB_IJS1I_S1J_NSB_IJSY_NSC_ILi2048EEEEEEEEEEEEEvEEEENS_8epilogue10collective6detail29Sm90TmaWarpSpecializedAdapterINS21_15DefaultEpilogueISN_NSB_IJNSB_IJllllEEESE_SY_EEES26_NS20_6thread17LinearCombinationISN_Li1EffLNS27_9ScaleType4KindE0ELNS_15FloatRoundStyleE2ESN_EENS_4gemm15EpilogueDefaultEEEEEvvEEEEvNT_6ParamsE,"aw",@nobits
	.sectionflags	@""
	.align	16
	.zero		1024


//--------------------- .nv.shared.reserved.0     --------------------------
	.section	.nv.shared.reserved.0,"aw",@nobits
	.weak		__nv_reservedSMEM_offset_0_alias
	.size		__nv_reservedSMEM_offset_0_alias, 0, 0
	.other		__nv_reservedSMEM_offset_0_alias,@"STO_CUDA_RESERVED_SHARED STV_DEFAULT"
__nv_reservedSMEM_offset_0_alias:
	.zero		0


//--------------------- .nv.global                --------------------------
	.section	.nv.global,"aw",@nobits
.nv.global:
	.type		_ZN39_INTERNAL_e3757c8b_4_k_cu_a2f97b72_29584cute1_E,@object
	.size		_ZN39_INTERNAL_e3757c8b_4_k_cu_a2f97b72_29584cute1_E,(_ZN39_INTERNAL_e3757c8b_4_k_cu_a2f97b72_29584cuda3std3__45__cpo6cbeginE - _ZN39_INTERNAL_e3757c8b_4_k_cu_a2f97b72_29584cute1_E)
_ZN39_INTERNAL_e3757c8b_4_k_cu_a2f97b72_29584cute1_E:
	.zero		1
	.type		_ZN39_INTERNAL_e3757c8b_4_k_cu_a2f97b72_29584cuda3std3__45__cpo6cbeginE,@object
	.size		_ZN39_INTERNAL_e3757c8b_4_k_cu_a2f97b72_29584cuda3std3__45__cpo6cbeginE,(_ZN39_INTERNAL_e3757c8b_4_k_cu_a2f97b72_29584cuda3std3__48in_placeE - _ZN39_INTERNAL_e3757c8b_4_k_cu_a2f97b72_29584cuda3std3__45__cpo6cbeginE)
_ZN39_INTERNAL_e3757c8b_4_k_cu_a2f97b72_29584cuda3std3__45__cpo6cbeginE:
	.zero		1
	.type		_ZN39_INTERNAL_e3757c8b_4_k_cu_a2f97b72_29584cuda3std3__48in_placeE,@object
	.size		_ZN39_INTERNAL_e3757c8b_4_k_cu_a2f97b72_29584cuda3std3__48in_placeE,(_ZN39_INTERNAL_e3757c8b_4_k_cu_a2f97b72_29584cuda3std6ranges3__45__cpo9iter_moveE - _ZN39_INTERNAL_e3757c8b_4_k_cu_a2f97b72_29584cuda3std3__48in_placeE)
_ZN39_INTERNAL_e3757c8b_4_k_cu_a2f97b72_29584cuda3std3__48in_placeE:
	.zero		1
	.type		_ZN39_INTERNAL_e3757c8b_4_k_cu_a2f97b72_29584cuda3std6ranges3__45__cpo9iter_moveE,@object
	.size		_ZN39_INTERNAL_e3757c8b_4_k_cu_a2f97b72_29584cuda3std6ranges3__45__cpo9iter_moveE,(_ZN39_INTERNAL_e3757c8b_4_k_cu_a2f97b72_29584cuda3std3__45__cpo5beginE - _ZN39_INTERNAL_e3757c8b_4_k_cu_a2f97b72_29584cuda3std6ranges3__45__cpo9iter_moveE)
_ZN39_INTERNAL_e3757c8b_4_k_cu_a2f97b72_29584cuda3std6ranges3__45__cpo9iter_moveE:
	.zero		1
	.type		_ZN39_INTERNAL_e3757c8b_4_k_cu_a2f97b72_29584cuda3std3__45__cpo5beginE,@object
	.size		_ZN39_INTERNAL_e3757c8b_4_k_cu_a2f97b72_29584cuda3std3__45__cpo5beginE,(_ZN39_INTERNAL_e3757c8b_4_k_cu_a2f97b72_29584cuda3std3__441_GLOBAL__N__e3757c8b_4_k_cu_a2f97b72_29586ignoreE - _ZN39_INTERNAL_e3757c8b_4_k_cu_a2f97b72_29584cuda3std3__45__cpo5beginE)
_ZN39_INTERNAL_e3757c8b_4_k_cu_a2f97b72_29584cuda3std3__45__cpo5beginE:
	.zero		1
	.type		_ZN39_INTERNAL_e3757c8b_4_k_cu_a2f97b72_29584cuda3std3__441_GLOBAL__N__e3757c8b_4_k_cu_a2f97b72_29586ignoreE,@object
	.size		_ZN39_INTERNAL_e3757c8b_4_k_cu_a2f97b72_29584cuda3std3__441_GLOBAL__N__e3757c8b_4_k_cu_a2f97b72_29586ignoreE,(_ZN39_INTERNAL_e3757c8b_4_k_cu_a2f97b72_29584cute7productE - _ZN39_INTERNAL_e3757c8b_4_k_cu_a2f97b72_29584cuda3std3__441_GLOBAL__N__e3757c8b_4_k_cu_a2f97b72_29586ignoreE)
_ZN39_INTERNAL_e3757c8b_4_k_cu_a2f97b72_29584cuda3std3__441_GLOBAL__N__e3757c8b_4_k_cu_a2f97b72_29586ignoreE:
	.zero		1
	.type		_ZN39_INTERNAL_e3757c8b_4_k_cu_a2f97b72_29584cute7productE,@object
	.size		_ZN39_INTERNAL_e3757c8b_4_k_cu_a2f97b72_29584cute7productE,(_ZN39_INTERNAL_e3757c8b_4_k_cu_a2f97b72_29584cuda3std3__45__cpo3endE - _ZN39_INTERNAL_e3757c8b_4_k_cu_a2f97b72_29584cute7productE)
_ZN39_INTERNAL_e3757c8b_4_k_cu_a2f97b72_29584cute7productE:
	.zero		1
	.type		_ZN39_INTERNAL_e3757c8b_4_k_cu_a2f97b72_29584cuda3std3__45__cpo3endE,@object
	.size		_ZN39_INTERNAL_e3757c8b_4_k_cu_a2f97b72_29584cuda3std3__45__cpo3endE,(_ZN39_INTERNAL_e3757c8b_4_k_cu_a2f97b72_29584cuda3std3__419piecewise_constructE - _ZN39_INTERNAL_e3757c8b_4_k_cu_a2f97b72_29584cuda3std3__45__cpo3endE)
_ZN39_INTERNAL_e3757c8b_4_k_cu_a2f97b72_29584cuda3std3__45__cpo3endE:
	.zero		1
	.type		_ZN39_INTERNAL_e3757c8b_4_k_cu_a2f97b72_29584cuda3std3__419piecewise_constructE,@object
	.size		_ZN39_INTERNAL_e3757c8b_4_k_cu_a2f97b72_29584cuda3std3__419piecewise_constructE,(_ZN39_INTERNAL_e3757c8b_4_k_cu_a2f97b72_29584cuda3std3__45__cpo4cendE - _ZN39_INTERNAL_e3757c8b_4_k_cu_a2f97b72_29584cuda3std3__419piecewise_constructE)
_ZN39_INTERNAL_e3757c8b_4_k_cu_a2f97b72_29584cuda3std3__419piecewise_constructE:
	.zero		1
	.type		_ZN39_INTERNAL_e3757c8b_4_k_cu_a2f97b72_29584cuda3std3__45__cpo4cendE,@object
	.size		_ZN39_INTERNAL_e3757c8b_4_k_cu_a2f97b72_29584cuda3std3__45__cpo4cendE,(_ZN39_INTERNAL_e3757c8b_4_k_cu_a2f97b72_29584cuda3std6ranges3__45__cpo4swapE - _ZN39_INTERNAL_e3757c8b_4_k_cu_a2f97b72_29584cuda3std3__45__cpo4cendE)
_ZN39_INTERNAL_e3757c8b_4_k_cu_a2f97b72_29584cuda3std3__45__cpo4cendE:
	.zero		1
	.type		_ZN39_INTERNAL_e3757c8b_4_k_cu_a2f97b72_29584cuda3std6ranges3__45__cpo4swapE,@object
	.size		_ZN39_INTERNAL_e3757c8b_4_k_cu_a2f97b72_29584cuda3std6ranges3__45__cpo4swapE,(.L_7 - _ZN39_INTERNAL_e3757c8b_4_k_cu_a2f97b72_29584cuda3std6ranges3__45__cpo4swapE)
_ZN39_INTERNAL_e3757c8b_4_k_cu_a2f97b72_29584cuda3std6ranges3__45__cpo4swapE:
	.zero		1
.L_7:


//--------------------- .nv.constant0._ZN7cutlass13device_kernelINS_4conv6kernel13ConvUniversalINS1_16ConvProblemShapeILNS1_8OperatorE0ELi3EEENS1_10collective14CollectiveConvINS1_46MainloopSm90TmaGmmaWarpSpecializedImplicitGemmILS5_0ELi22ELi3EN4cute5tupleIJNSA_1CILi2EEENSC_ILi1EEESE_EEENS1_36KernelImplicitTmaWarpSpecializedSm90ELi1EEENSB_IJNSC_ILi256EEENSC_ILi64EEENSB_IJNSC_ILi32EEEEEEEEENS_12float_e4m3_tESN_NSA_8TiledMMAINSA_8MMA_AtomIJNSA_4SM904GMMA30MMA_64x64x32_F32E4M3E4M3_SS_TNILNSR_7ScaleInE1ELST_1EEEEEENSA_6LayoutINSB_IJSE_SE_SE_EEENSB_IJNSC_ILi0EEESY_SY_EEEEENSB_IJNSA_10UnderscoreES11_S11_EEEEENS7_6detail26Sm90ImplicitGemmTileTraitsINSA_20SM90_TMA_LOAD_IM2COLENSA_14ComposedLayoutINSA_7SwizzleILi1ELi4ELi3EEENSA_18smem_ptr_flag_bitsILi8EEENSW_INSB_IJNSB_IJNSC_ILi8EEESK_EEENSB_IJSK_SE_EEENSB_IJSE_NSC_ILi22EEEEEEEEENSB_IJNSB_IJSK_SI_EEENSB_IJSE_SY_EEENSB_IJSY_NSC_ILi8192EEEEEEEEEEEEEvEENS15_INSA_23SM90_TMA_LOAD_MULTICASTENS17_IS19_S1B_NSW_INSB_IJNSB_IJS1C_S1C_EEES1E_S1G_EEENSB_IJS1I_S1J_NSB_IJSY_NSC_ILi2048EEEEEEEEEEEEEvEEEENS_8epilogue10collective6detail29Sm90TmaWarpSpecializedAdapterINS21_15DefaultEpilogueISN_NSB_IJNSB_IJllllEEESE_SY_EEES26_NS20_6thread17LinearCombinationISN_Li1EffLNS27_9ScaleType4KindE0ELNS_15FloatRoundStyleE2ESN_EENS_4gemm15EpilogueDefaultEEEEEvvEEEEvNT_6ParamsE --------------------------
	.section	.nv.constant0._ZN7cutlass13device_kernelINS_4conv6kernel13ConvUniversalINS1_16ConvProblemShapeILNS1_8OperatorE0ELi3EEENS1_10collective14CollectiveConvINS1_46MainloopSm90TmaGmmaWarpSpecializedImplicitGemmILS5_0ELi22ELi3EN4cute5tupleIJNSA_1CILi2EEENSC_ILi1EEESE_EEENS1_36KernelImplicitTmaWarpSpecializedSm90ELi1EEENSB_IJNSC_ILi256EEENSC_ILi64EEENSB_IJNSC_ILi32EEEEEEEEENS_12float_e4m3_tESN_NSA_8TiledMMAINSA_8MMA_AtomIJNSA_4SM904GMMA30MMA_64x64x32_F32E4M3E4M3_SS_TNILNSR_7ScaleInE1ELST_1EEEEEENSA_6LayoutINSB_IJSE_SE_SE_EEENSB_IJNSC_ILi0EEESY_SY_EEEEENSB_IJNSA_10UnderscoreES11_S11_EEEEENS7_6detail26Sm90ImplicitGemmTileTraitsINSA_20SM90_TMA_LOAD_IM2COLENSA_14ComposedLayoutINSA_7SwizzleILi1ELi4ELi3EEENSA_18smem_ptr_flag_bitsILi8EEENSW_INSB_IJNSB_IJNSC_ILi8EEESK_EEENSB_IJSK_SE_EEENSB_IJSE_NSC_ILi22EEEEEEEEENSB_IJNSB_IJSK_SI_EEENSB_IJSE_SY_EEENSB_IJSY_NSC_ILi8192EEEEEEEEEEEEEvEENS15_INSA_23SM90_TMA_LOAD_MULTICASTENS17_IS19_S1B_NSW_INSB_IJNSB_IJS1C_S1C_EEES1E_S1G_EEENSB_IJS1I_S1J_NSB_IJSY_NSC_ILi2048EEEEEEEEEEEEEvEEEENS_8epilogue10collective6detail29Sm90TmaWarpSpecializedAdapterINS21_15DefaultEpilogueISN_NSB_IJNSB_IJllllEEESE_SY_EEES26_NS20_6thread17LinearCombinationISN_Li1EffLNS27_9ScaleType4KindE0ELNS_15FloatRoundStyleE2ESN_EENS_4gemm15EpilogueDefaultEEEEEvvEEEEvNT_6ParamsE,"a",@progbits
	.sectionflags	@""
	.align	4
.nv.constant0._ZN7cutlass13device_kernelINS_4conv6kernel13ConvUniversalINS1_16ConvProblemShapeILNS1_8OperatorE0ELi3EEENS1_10collective14CollectiveConvINS1_46MainloopSm90TmaGmmaWarpSpecializedImplicitGemmILS5_0ELi22ELi3EN4cute5tupleIJNSA_1CILi2EEENSC_ILi1EEESE_EEENS1_36KernelImplicitTmaWarpSpecializedSm90ELi1EEENSB_IJNSC_ILi256EEENSC_ILi64EEENSB_IJNSC_ILi32EEEEEEEEENS_12float_e4m3_tESN_NSA_8TiledMMAINSA_8MMA_AtomIJNSA_4SM904GMMA30MMA_64x64x32_F32E4M3E4M3_SS_TNILNSR_7ScaleInE1ELST_1EEEEEENSA_6LayoutINSB_IJSE_SE_SE_EEENSB_IJNSC_ILi0EEESY_SY_EEEEENSB_IJNSA_10UnderscoreES11_S11_EEEEENS7_6detail26Sm90ImplicitGemmTileTraitsINSA_20SM90_TMA_LOAD_IM2COLENSA_14ComposedLayoutINSA_7SwizzleILi1ELi4ELi3EEENSA_18smem_ptr_flag_bitsILi8EEENSW_INSB_IJNSB_IJNSC_ILi8EEESK_EEENSB_IJSK_SE_EEENSB_IJSE_NSC_ILi22EEEEEEEEENSB_IJNSB_IJSK_SI_EEENSB_IJSE_SY_EEENSB_IJSY_NSC_ILi8192EEEEEEEEEEEEEvEENS15_INSA_23SM90_TMA_LOAD_MULTICASTENS17_IS19_S1B_NSW_INSB_IJNSB_IJS1C_S1C_EEES1E_S1G_EEENSB_IJS1I_S1J_NSB_IJSY_NSC_ILi2048EEEEEEEEEEEEEvEEEENS_8epilogue10collective6detail29Sm90TmaWarpSpecializedAdapterINS21_15DefaultEpilogueISN_NSB_IJNSB_IJllllEEESE_SY_EEES26_NS20_6thread17LinearCombinationISN_Li1EffLNS27_9ScaleType4KindE0ELNS_15FloatRoundStyleE2ESN_EENS_4gemm15EpilogueDefaultEEEEEvvEEEEvNT_6ParamsE:
	.zero		1664


//--------------------- SYMBOLS --------------------------

	.type		.nv.reservedSmem.offset0,@object
	.size		.nv.reservedSmem.offset0,0x4
